//
// Generated by NVIDIA NVVM Compiler
//
// Compiler Build ID: CL-36424714
// Cuda compilation tools, release 13.0, V13.0.88
// Based on NVVM 20.0.0
//

.version 9.0
.target sm_100
.address_size 64

	// .globl	_Z20histogram_generationPjPhi
.extern .func  (.param .b32 func_retval0) vprintf
(
	.param .b64 vprintf_param_0,
	.param .b64 vprintf_param_1
)
;
// _ZZ20histogram_generationPjPhiE2Hs has been demoted
.extern .shared .align 16 .b8 temp[];
.global .align 1 .b8 $str[16] = {116, 104, 101, 32, 102, 105, 110, 97, 108, 58, 32, 37, 100, 32, 46};

.visible .entry _Z20histogram_generationPjPhi(
	.param .u64 .ptr .align 1 _Z20histogram_generationPjPhi_param_0,
	.param .u64 .ptr .align 1 _Z20histogram_generationPjPhi_param_1,
	.param .u32 _Z20histogram_generationPjPhi_param_2
)
{
	.reg .pred 	%p<12>;
	.reg .b16 	%rs<6>;
	.reg .b32 	%r<176>;
	.reg .b64 	%rd<19>;
	// demoted variable
	.shared .align 4 .b8 _ZZ20histogram_generationPjPhiE2Hs[32896];
	ld.param.u64 	%rd6, [_Z20histogram_generationPjPhi_param_0];
	ld.param.u64 	%rd7, [_Z20histogram_generationPjPhi_param_1];
	ld.param.u32 	%r36, [_Z20histogram_generationPjPhi_param_2];
	cvta.to.global.u64 	%rd1, %rd7;
	mov.u32 	%r175, %tid.x;
	shr.u32 	%r37, %r175, 5;
	and.b32  	%r38, %r175, 31;
	mov.u32 	%r2, %ntid.x;
	shr.u32 	%r39, %r2, 5;
	mul.lo.s32 	%r3, %r38, 257;
	div.s32 	%r40, %r36, %r39;
	mul.lo.s32 	%r41, %r40, %r37;
	mov.u32 	%r42, %ctaid.x;
	shl.b32 	%r43, %r42, 5;
	or.b32  	%r44, %r38, %r43;
	add.s32 	%r172, %r44, %r41;
	add.s32 	%r5, %r41, %r40;
	mov.u32 	%r45, %nctaid.x;
	shl.b32 	%r6, %r45, 5;
	add.s32 	%r46, %r175, %r2;
	cvt.u16.u32 	%rs2, %r46;
	sub.s16 	%rs3, 8223, %rs2;
	cvt.u16.u32 	%rs4, %r2;
	div.u16 	%rs5, %rs3, %rs4;
	and.b16  	%rs1, %rs5, 3;
	setp.eq.s16 	%p1, %rs1, 2;
	mov.u32 	%r167, %r175;
	@%p1 bra 	$L__BB0_3;
	cvt.u32.u16 	%r7, %rs1;
	mov.b32 	%r166, 0;
	mov.u32 	%r167, %r175;
$L__BB0_2:
	.pragma "nounroll";
	shl.b32 	%r48, %r167, 2;
	mov.u32 	%r49, _ZZ20histogram_generationPjPhiE2Hs;
	add.s32 	%r50, %r49, %r48;
	mov.b32 	%r51, 0;
	st.shared.u32 	[%r50], %r51;
	add.s32 	%r167, %r167, %r2;
	add.s32 	%r166, %r166, 1;
	xor.b32  	%r52, %r166, %r7;
	setp.ne.s32 	%p2, %r52, 2;
	@%p2 bra 	$L__BB0_2;
$L__BB0_3:
	shl.b32 	%r13, %r2, 2;
	shl.b32 	%r53, %r167, 2;
	mov.u32 	%r54, _ZZ20histogram_generationPjPhiE2Hs;
	add.s32 	%r168, %r54, %r53;
	shl.b32 	%r15, %r2, 4;
	shl.b32 	%r16, %r2, 3;
	mul.lo.s32 	%r17, %r2, 12;
$L__BB0_4:
	mov.b32 	%r55, 0;
	st.shared.u32 	[%r168], %r55;
	add.s32 	%r56, %r168, %r13;
	st.shared.u32 	[%r56], %r55;
	add.s32 	%r57, %r168, %r16;
	st.shared.u32 	[%r57], %r55;
	add.s32 	%r58, %r168, %r17;
	st.shared.u32 	[%r58], %r55;
	add.s32 	%r167, %r167, %r13;
	add.s32 	%r168, %r168, %r15;
	setp.lt.u32 	%p3, %r167, 8224;
	@%p3 bra 	$L__BB0_4;
	bar.sync 	0;
	setp.ge.s32 	%p4, %r172, %r5;
	@%p4 bra 	$L__BB0_12;
	add.s32 	%r59, %r172, %r6;
	max.s32 	%r60, %r5, %r59;
	setp.lt.s32 	%p5, %r59, %r5;
	selp.u32 	%r61, 1, 0, %p5;
	add.s32 	%r62, %r59, %r61;
	sub.s32 	%r63, %r60, %r62;
	div.u32 	%r64, %r63, %r6;
	add.s32 	%r22, %r64, %r61;
	and.b32  	%r65, %r22, 3;
	setp.eq.s32 	%p6, %r65, 3;
	@%p6 bra 	$L__BB0_9;
	add.s32 	%r66, %r22, 1;
	and.b32  	%r67, %r66, 3;
	neg.s32 	%r170, %r67;
$L__BB0_8:
	.pragma "nounroll";
	cvt.s64.s32 	%rd8, %r172;
	add.s64 	%rd9, %rd1, %rd8;
	ld.global.u8 	%r68, [%rd9];
	add.s32 	%r69, %r3, %r68;
	shl.b32 	%r70, %r69, 2;
	add.s32 	%r72, %r54, %r70;
	atom.shared.add.u32 	%r73, [%r72], 1;
	add.s32 	%r172, %r172, %r6;
	add.s32 	%r170, %r170, 1;
	setp.ne.s32 	%p7, %r170, 0;
	@%p7 bra 	$L__BB0_8;
$L__BB0_9:
	setp.lt.u32 	%p8, %r22, 3;
	@%p8 bra 	$L__BB0_12;
	cvt.s64.s32 	%rd12, %r6;
$L__BB0_11:
	cvt.s64.s32 	%rd10, %r172;
	add.s64 	%rd11, %rd1, %rd10;
	ld.global.u8 	%r74, [%rd11];
	add.s32 	%r75, %r3, %r74;
	shl.b32 	%r76, %r75, 2;
	add.s32 	%r78, %r54, %r76;
	atom.shared.add.u32 	%r79, [%r78], 1;
	add.s32 	%r80, %r172, %r6;
	add.s64 	%rd13, %rd11, %rd12;
	ld.global.u8 	%r81, [%rd13];
	add.s32 	%r82, %r3, %r81;
	shl.b32 	%r83, %r82, 2;
	add.s32 	%r84, %r54, %r83;
	atom.shared.add.u32 	%r85, [%r84], 1;
	add.s32 	%r86, %r80, %r6;
	add.s64 	%rd14, %rd13, %rd12;
	ld.global.u8 	%r87, [%rd14];
	add.s32 	%r88, %r3, %r87;
	shl.b32 	%r89, %r88, 2;
	add.s32 	%r90, %r54, %r89;
	atom.shared.add.u32 	%r91, [%r90], 1;
	add.s32 	%r92, %r86, %r6;
	add.s64 	%rd15, %rd14, %rd12;
	ld.global.u8 	%r93, [%rd15];
	add.s32 	%r94, %r3, %r93;
	shl.b32 	%r95, %r94, 2;
	add.s32 	%r96, %r54, %r95;
	atom.shared.add.u32 	%r97, [%r96], 1;
	add.s32 	%r172, %r92, %r6;
	setp.lt.s32 	%p9, %r172, %r5;
	@%p9 bra 	$L__BB0_11;
$L__BB0_12:
	bar.sync 	0;
	setp.gt.u32 	%p10, %r175, 255;
	@%p10 bra 	$L__BB0_15;
	mul.wide.u32 	%rd16, %r175, 4;
	cvta.to.global.u64 	%rd17, %rd6;
	add.s64 	%rd18, %rd17, %rd16;
	mul.wide.u32 	%rd3, %r2, 4;
	shl.b32 	%r98, %r175, 2;
	add.s32 	%r100, %r98, %r54;
	add.s32 	%r174, %r100, 16448;
$L__BB0_14:
	ld.shared.u32 	%r101, [%r174+-16448];
	ld.shared.u32 	%r102, [%r174+-15420];
	add.s32 	%r103, %r102, %r101;
	ld.shared.u32 	%r104, [%r174+-14392];
	add.s32 	%r105, %r104, %r103;
	ld.shared.u32 	%r106, [%r174+-13364];
	add.s32 	%r107, %r106, %r105;
	ld.shared.u32 	%r108, [%r174+-12336];
	add.s32 	%r109, %r108, %r107;
	ld.shared.u32 	%r110, [%r174+-11308];
	add.s32 	%r111, %r110, %r109;
	ld.shared.u32 	%r112, [%r174+-10280];
	add.s32 	%r113, %r112, %r111;
	ld.shared.u32 	%r114, [%r174+-9252];
	add.s32 	%r115, %r114, %r113;
	ld.shared.u32 	%r116, [%r174+-8224];
	add.s32 	%r117, %r116, %r115;
	ld.shared.u32 	%r118, [%r174+-7196];
	add.s32 	%r119, %r118, %r117;
	ld.shared.u32 	%r120, [%r174+-6168];
	add.s32 	%r121, %r120, %r119;
	ld.shared.u32 	%r122, [%r174+-5140];
	add.s32 	%r123, %r122, %r121;
	ld.shared.u32 	%r124, [%r174+-4112];
	add.s32 	%r125, %r124, %r123;
	ld.shared.u32 	%r126, [%r174+-3084];
	add.s32 	%r127, %r126, %r125;
	ld.shared.u32 	%r128, [%r174+-2056];
	add.s32 	%r129, %r128, %r127;
	ld.shared.u32 	%r130, [%r174+-1028];
	add.s32 	%r131, %r130, %r129;
	ld.shared.u32 	%r132, [%r174];
	add.s32 	%r133, %r132, %r131;
	ld.shared.u32 	%r134, [%r174+1028];
	add.s32 	%r135, %r134, %r133;
	ld.shared.u32 	%r136, [%r174+2056];
	add.s32 	%r137, %r136, %r135;
	ld.shared.u32 	%r138, [%r174+3084];
	add.s32 	%r139, %r138, %r137;
	ld.shared.u32 	%r140, [%r174+4112];
	add.s32 	%r141, %r140, %r139;
	ld.shared.u32 	%r142, [%r174+5140];
	add.s32 	%r143, %r142, %r141;
	ld.shared.u32 	%r144, [%r174+6168];
	add.s32 	%r145, %r144, %r143;
	ld.shared.u32 	%r146, [%r174+7196];
	add.s32 	%r147, %r146, %r145;
	ld.shared.u32 	%r148, [%r174+8224];
	add.s32 	%r149, %r148, %r147;
	ld.shared.u32 	%r150, [%r174+9252];
	add.s32 	%r151, %r150, %r149;
	ld.shared.u32 	%r152, [%r174+10280];
	add.s32 	%r153, %r152, %r151;
	ld.shared.u32 	%r154, [%r174+11308];
	add.s32 	%r155, %r154, %r153;
	ld.shared.u32 	%r156, [%r174+12336];
	add.s32 	%r157, %r156, %r155;
	ld.shared.u32 	%r158, [%r174+13364];
	add.s32 	%r159, %r158, %r157;
	ld.shared.u32 	%r160, [%r174+14392];
	add.s32 	%r161, %r160, %r159;
	ld.shared.u32 	%r162, [%r174+15420];
	add.s32 	%r163, %r162, %r161;
	atom.global.add.u32 	%r164, [%rd18], %r163;
	add.s32 	%r175, %r175, %r2;
	add.s64 	%rd18, %rd18, %rd3;
	add.s32 	%r174, %r174, %r13;
	setp.lt.u32 	%p11, %r175, 256;
	@%p11 bra 	$L__BB0_14;
$L__BB0_15:
	ret;

}
	// .globl	_Z9prefixSumPfi
.visible .entry _Z9prefixSumPfi(
	.param .u64 .ptr .align 1 _Z9prefixSumPfi_param_0,
	.param .u32 _Z9prefixSumPfi_param_1
)
{
	.reg .pred 	%p<5>;
	.reg .b32 	%r<35>;
	.reg .b32 	%f<10>;
	.reg .b64 	%rd<7>;

	ld.param.u64 	%rd2, [_Z9prefixSumPfi_param_0];
	ld.param.u32 	%r8, [_Z9prefixSumPfi_param_1];
	cvta.to.global.u64 	%rd1, %rd2;
	mov.u32 	%r1, %tid.x;
	setp.eq.s32 	%p1, %r1, 0;
	mov.f32 	%f9, 0f00000000;
	@%p1 bra 	$L__BB1_2;
	add.s32 	%r9, %r1, -1;
	mul.wide.u32 	%rd3, %r9, 4;
	add.s64 	%rd4, %rd1, %rd3;
	ld.global.f32 	%f9, [%rd4];
$L__BB1_2:
	shl.b32 	%r11, %r1, 2;
	mov.u32 	%r12, temp;
	add.s32 	%r2, %r12, %r11;
	st.shared.f32 	[%r2], %f9;
	bar.sync 	0;
	setp.lt.s32 	%p2, %r8, 2;
	mov.b32 	%r34, 0;
	@%p2 bra 	$L__BB1_8;
	mov.b32 	%r33, 0;
	mov.b32 	%r32, 1;
$L__BB1_4:
	xor.b32  	%r34, %r33, 1;
	setp.lt.u32 	%p3, %r1, %r32;
	@%p3 bra 	$L__BB1_6;
	mad.lo.s32 	%r15, %r33, %r8, %r1;
	sub.s32 	%r16, %r15, %r32;
	shl.b32 	%r17, %r16, 2;
	add.s32 	%r19, %r12, %r17;
	ld.shared.f32 	%f4, [%r19];
	mul.lo.s32 	%r20, %r34, %r8;
	shl.b32 	%r21, %r20, 2;
	add.s32 	%r22, %r2, %r21;
	ld.shared.f32 	%f5, [%r22];
	add.f32 	%f6, %f4, %f5;
	st.shared.f32 	[%r22], %f6;
	bra.uni 	$L__BB1_7;
$L__BB1_6:
	mul.lo.s32 	%r23, %r33, %r8;
	shl.b32 	%r24, %r23, 2;
	add.s32 	%r25, %r2, %r24;
	ld.shared.f32 	%f7, [%r25];
	mul.lo.s32 	%r26, %r34, %r8;
	shl.b32 	%r27, %r26, 2;
	add.s32 	%r28, %r2, %r27;
	st.shared.f32 	[%r28], %f7;
$L__BB1_7:
	bar.sync 	0;
	shl.b32 	%r32, %r32, 1;
	setp.lt.s32 	%p4, %r32, %r8;
	mov.u32 	%r33, %r34;
	@%p4 bra 	$L__BB1_4;
$L__BB1_8:
	mul.lo.s32 	%r29, %r34, %r8;
	shl.b32 	%r30, %r29, 2;
	add.s32 	%r31, %r2, %r30;
	ld.shared.f32 	%f8, [%r31];
	mul.wide.u32 	%rd5, %r1, 4;
	add.s64 	%rd6, %rd1, %rd5;
	st.global.f32 	[%rd6], %f8;
	ret;

}
	// .globl	_Z15get_minimum_cdfPjj
.visible .entry _Z15get_minimum_cdfPjj(
	.param .u64 .ptr .align 1 _Z15get_minimum_cdfPjj_param_0,
	.param .u32 _Z15get_minimum_cdfPjj_param_1
)
{


	ret;

}
	// .globl	_Z21calculate_probabilityPjPfjS_
.visible .entry _Z21calculate_probabilityPjPfjS_(
	.param .u64 .ptr .align 1 _Z21calculate_probabilityPjPfjS__param_0,
	.param .u64 .ptr .align 1 _Z21calculate_probabilityPjPfjS__param_1,
	.param .u32 _Z21calculate_probabilityPjPfjS__param_2,
	.param .u64 .ptr .align 1 _Z21calculate_probabilityPjPfjS__param_3
)
{
	.reg .pred 	%p<2>;
	.reg .b32 	%r<7>;
	.reg .b32 	%f<4>;
	.reg .b64 	%rd<10>;

	ld.param.u64 	%rd1, [_Z21calculate_probabilityPjPfjS__param_0];
	ld.param.u64 	%rd2, [_Z21calculate_probabilityPjPfjS__param_1];
	ld.param.u32 	%r2, [_Z21calculate_probabilityPjPfjS__param_2];
	ld.param.u64 	%rd3, [_Z21calculate_probabilityPjPfjS__param_3];
	mov.u32 	%r1, %tid.x;
	setp.gt.u32 	%p1, %r1, 255;
	@%p1 bra 	$L__BB3_2;
	cvta.to.global.u64 	%rd4, %rd1;
	cvta.to.global.u64 	%rd5, %rd3;
	cvta.to.global.u64 	%rd6, %rd2;
	mul.wide.u32 	%rd7, %r1, 4;
	add.s64 	%rd8, %rd4, %rd7;
	ld.global.u32 	%r3, [%rd8];
	ld.global.u32 	%r4, [%rd5];
	sub.s32 	%r5, %r3, %r4;
	cvt.rn.f32.u32 	%f1, %r5;
	sub.s32 	%r6, %r2, %r4;
	cvt.rn.f32.u32 	%f2, %r6;
	div.rn.f32 	%f3, %f1, %f2;
	add.s64 	%rd9, %rd6, %rd7;
	st.global.f32 	[%rd9], %f3;
$L__BB3_2:
	ret;

}
	// .globl	_Z21historam_equalizationPhS_jPf
.visible .entry _Z21historam_equalizationPhS_jPf(
	.param .u64 .ptr .align 1 _Z21historam_equalizationPhS_jPf_param_0,
	.param .u64 .ptr .align 1 _Z21historam_equalizationPhS_jPf_param_1,
	.param .u32 _Z21historam_equalizationPhS_jPf_param_2,
	.param .u64 .ptr .align 1 _Z21historam_equalizationPhS_jPf_param_3
)
{
	.local .align 8 .b8 	__local_depot4[8];
	.reg .b64 	%SP;
	.reg .b64 	%SPL;
	.reg .pred 	%p<2>;
	.reg .b16 	%rs<5>;
	.reg .b32 	%r<12>;
	.reg .b32 	%f<3>;
	.reg .b64 	%rd<18>;

	mov.u64 	%SPL, __local_depot4;
	cvta.local.u64 	%SP, %SPL;
	ld.param.u64 	%rd2, [_Z21historam_equalizationPhS_jPf_param_0];
	ld.param.u64 	%rd4, [_Z21historam_equalizationPhS_jPf_param_1];
	ld.param.u32 	%r2, [_Z21historam_equalizationPhS_jPf_param_2];
	ld.param.u64 	%rd3, [_Z21historam_equalizationPhS_jPf_param_3];
	cvta.to.global.u64 	%rd1, %rd4;
	mov.u32 	%r3, %ctaid.x;
	mov.u32 	%r4, %ntid.x;
	mov.u32 	%r5, %tid.x;
	mad.lo.s32 	%r1, %r3, %r4, %r5;
	setp.lt.u32 	%p1, %r1, %r2;
	@%p1 bra 	$L__BB4_2;
	cvt.u64.u32 	%rd5, %r1;
	add.s64 	%rd6, %rd1, %rd5;
	ld.global.u8 	%rs4, [%rd6];
	bra.uni 	$L__BB4_3;
$L__BB4_2:
	cvta.to.global.u64 	%rd7, %rd2;
	cvta.to.global.u64 	%rd8, %rd3;
	cvt.u64.u32 	%rd9, %r1;
	add.s64 	%rd10, %rd7, %rd9;
	ld.global.u8 	%r6, [%rd10];
	mul.wide.u32 	%rd11, %r6, 4;
	add.s64 	%rd12, %rd8, %rd11;
	ld.global.f32 	%f1, [%rd12];
	mul.f32 	%f2, %f1, 0f437F0000;
	cvt.rzi.u32.f32 	%r7, %f2;
	cvt.u16.u32 	%rs4, %r7;
	add.s64 	%rd13, %rd1, %rd9;
	st.global.u8 	[%rd13], %rs4;
$L__BB4_3:
	add.u64 	%rd14, %SP, 0;
	add.u64 	%rd15, %SPL, 0;
	cvt.u32.u16 	%r8, %rs4;
	and.b32  	%r9, %r8, 255;
	st.local.u32 	[%rd15], %r9;
	mov.u64 	%rd16, $str;
	cvta.global.u64 	%rd17, %rd16;
	{ // callseq 0, 0
	.param .b64 param0;
	st.param.b64 	[param0], %rd17;
	.param .b64 param1;
	st.param.b64 	[param1], %rd14;
	.param .b32 retval0;
	call.uni (retval0), 
	vprintf, 
	(
	param0, 
	param1
	);
	ld.param.b32 	%r10, [retval0];
	} // callseq 0
	ret;

}


// ===== COMPILED SASS (sm_100) =====

	.target	sm_100

	.elftype	@"ET_EXEC"


//--------------------- .note.nv.tkinfo           --------------------------
	.section	.note.nv.tkinfo,"",@"SHT_NOTE"
	.sectionflags	@"SHF_NOTE_NV_TKINFO"
	.tkinfo
        /*0018*/ 	.word	0x00000002
        /*0030*/ 	.string	""
        /*0030*/ 	.string	"ptxas"
        /*0030*/ 	.string	"Cuda compilation tools, release 13.0, V13.0.88"
        /*0030*/ 	.string	"Build cuda_13.0.r13.0/compiler.36424714_0"
        /*0030*/ 	.string	"-arch sm_100 -m 64 "



//--------------------- .note.nv.cuinfo           --------------------------
	.section	.note.nv.cuinfo,"",@"SHT_NOTE"
	.sectionflags	@"SHF_NOTE_NV_CUINFO"
        /*0018*/ 	.short	0x0002
        /*001a*/ 	.short	0x0064
        /*001c*/ 	.short	0x0082
	.zero		2


//--------------------- .nv.info                  --------------------------
	.section	.nv.info,"",@"SHT_CUDA_INFO"
	.align	4


	//----- nvinfo : EIATTR_REGCOUNT
	.align		4
        /*0000*/ 	.byte	0x04, 0x2f
        /*0002*/ 	.short	(.L_2 - .L_1)
	.align		4
.L_1:
        /*0004*/ 	.word	index@(_Z20histogram_generationPjPhi)
        /*0008*/ 	.word	0x0000001d


	//----- nvinfo : EIATTR_FRAME_SIZE
	.align		4
.L_2:
        /*000c*/ 	.byte	0x04, 0x11
        /*000e*/ 	.short	(.L_4 - .L_3)
	.align		4
.L_3:
        /*0010*/ 	.word	index@($__internal_1_$__cuda_sm20_div_u16)
        /*0014*/ 	.word	0x00000000


	//----- nvinfo : EIATTR_FRAME_SIZE
	.align		4
.L_4:
        /*0018*/ 	.byte	0x04, 0x11
        /*001a*/ 	.short	(.L_6 - .L_5)
	.align		4
.L_5:
        /*001c*/ 	.word	index@(_Z20histogram_generationPjPhi)
        /*0020*/ 	.word	0x00000000


	//----- nvinfo : EIATTR_REGCOUNT
	.align		4
.L_6:
        /*0024*/ 	.byte	0x04, 0x2f
        /*0026*/ 	.short	(.L_8 - .L_7)
	.align		4
.L_7:
        /*0028*/ 	.word	index@(_Z9prefixSumPfi)
        /*002c*/ 	.word	0x0000000c


	//----- nvinfo : EIATTR_FRAME_SIZE
	.align		4
.L_8:
        /*0030*/ 	.byte	0x04, 0x11
        /*0032*/ 	.short	(.L_10 - .L_9)
	.align		4
.L_9:
        /*0034*/ 	.word	index@(_Z9prefixSumPfi)
        /*0038*/ 	.word	0x00000000


	//----- nvinfo : EIATTR_REGCOUNT
	.align		4
.L_10:
        /*003c*/ 	.byte	0x04, 0x2f
        /*003e*/ 	.short	(.L_12 - .L_11)
	.align		4
.L_11:
        /*0040*/ 	.word	index@(_Z15get_minimum_cdfPjj)
        /*0044*/ 	.word	0x00000004


	//----- nvinfo : EIATTR_FRAME_SIZE
	.align		4
.L_12:
        /*0048*/ 	.byte	0x04, 0x11
        /*004a*/ 	.short	(.L_14 - .L_13)
	.align		4
.L_13:
        /*004c*/ 	.word	index@(_Z15get_minimum_cdfPjj)
        /*0050*/ 	.word	0x00000000


	//----- nvinfo : EIATTR_REGCOUNT
	.align		4
.L_14:
        /*0054*/ 	.byte	0x04, 0x2f
        /*0056*/ 	.short	(.L_16 - .L_15)
	.align		4
.L_15:
        /*0058*/ 	.word	index@(_Z21calculate_probabilityPjPfjS_)
        /*005c*/ 	.word	0x00000010


	//----- nvinfo : EIATTR_FRAME_SIZE
	.align		4
.L_16:
        /*0060*/ 	.byte	0x04, 0x11
        /*0062*/ 	.short	(.L_18 - .L_17)
	.align		4
.L_17:
        /*0064*/ 	.word	index@($__internal_0_$__cuda_sm3x_div_rn_noftz_f32_slowpath)
        /*0068*/ 	.word	0x00000000


	//----- nvinfo : EIATTR_FRAME_SIZE
	.align		4
.L_18:
        /*006c*/ 	.byte	0x04, 0x11
        /*006e*/ 	.short	(.L_20 - .L_19)
	.align		4
.L_19:
        /*0070*/ 	.word	index@(_Z21calculate_probabilityPjPfjS_)
        /*0074*/ 	.word	0x00000000


	//----- nvinfo : EIATTR_REGCOUNT
	.align		4
.L_20:
        /*0078*/ 	.byte	0x04, 0x2f
        /*007a*/ 	.short	(.L_22 - .L_21)
	.align		4
.L_21:
        /*007c*/ 	.word	index@(_Z21historam_equalizationPhS_jPf)
        /*0080*/ 	.word	0x00000018


	//----- nvinfo : EIATTR_FRAME_SIZE
	.align		4
.L_22:
        /*0084*/ 	.byte	0x04, 0x11
        /*0086*/ 	.short	(.L_24 - .L_23)
	.align		4
.L_23:
        /*0088*/ 	.word	index@(_Z21historam_equalizationPhS_jPf)
        /*008c*/ 	.word	0x00000008


	//----- nvinfo : EIATTR_MIN_STACK_SIZE
	.align		4
.L_24:
        /*0090*/ 	.byte	0x04, 0x12
        /*0092*/ 	.short	(.L_26 - .L_25)
	.align		4
.L_25:
        /*0094*/ 	.word	index@(_Z21historam_equalizationPhS_jPf)
        /*0098*/ 	.word	0x00000008


	//----- nvinfo : EIATTR_MIN_STACK_SIZE
	.align		4
.L_26:
        /*009c*/ 	.byte	0x04, 0x12
        /*009e*/ 	.short	(.L_28 - .L_27)
	.align		4
.L_27:
        /*00a0*/ 	.word	index@(_Z21calculate_probabilityPjPfjS_)
        /*00a4*/ 	.word	0x00000000


	//----- nvinfo : EIATTR_MIN_STACK_SIZE
	.align		4
.L_28:
        /*00a8*/ 	.byte	0x04, 0x12
        /*00aa*/ 	.short	(.L_30 - .L_29)
	.align		4
.L_29:
        /*00ac*/ 	.word	index@(_Z15get_minimum_cdfPjj)
        /*00b0*/ 	.word	0x00000000


	//----- nvinfo : EIATTR_MIN_STACK_SIZE
	.align		4
.L_30:
        /*00b4*/ 	.byte	0x04, 0x12
        /*00b6*/ 	.short	(.L_32 - .L_31)
	.align		4
.L_31:
        /*00b8*/ 	.word	index@(_Z9prefixSumPfi)
        /*00bc*/ 	.word	0x00000000


	//----- nvinfo : EIATTR_MIN_STACK_SIZE
	.align		4
.L_32:
        /*00c0*/ 	.byte	0x04, 0x12
        /*00c2*/ 	.short	(.L_34 - .L_33)
	.align		4
.L_33:
        /*00c4*/ 	.word	index@(_Z20histogram_generationPjPhi)
        /*00c8*/ 	.word	0x00000000
.L_34:


//--------------------- .nv.compat                --------------------------
	.section	.nv.compat,"",@"SHT_CUDA_COMPAT_INFO"
	.align	4
        /*0000*/ 	.byte	0x02, 0x09, 0x00, 0x00, 0x02, 0x02, 0x01, 0x00, 0x02, 0x05, 0x05, 0x00, 0x03, 0x07, 0x01, 0x01
        /*0010*/ 	.byte	0x02, 0x03, 0x00, 0x00, 0x02, 0x06, 0x01, 0x00, 0x04, 0x0b, 0x08, 0x00, 0x01, 0x00, 0x00, 0x00
        /*0020*/ 	.byte	0x00, 0x00, 0x00, 0x00


//--------------------- .nv.info._Z21historam_equalizationPhS_jPf --------------------------
	.section	.nv.info._Z21historam_equalizationPhS_jPf,"",@"SHT_CUDA_INFO"
	.sectionflags	@""
	.align	4


	//----- nvinfo : EIATTR_CUDA_API_VERSION
	.align		4
        /*0000*/ 	.byte	0x04, 0x37
        /*0002*/ 	.short	(.L_36 - .L_35)
.L_35:
        /*0004*/ 	.word	0x00000082


	//----- nvinfo : EIATTR_KPARAM_INFO
	.align		4
.L_36:
        /*0008*/ 	.byte	0x04, 0x17
        /*000a*/ 	.short	(.L_38 - .L_37)
.L_37:
        /*000c*/ 	.word	0x00000000
        /*0010*/ 	.short	0x0003
        /*0012*/ 	.short	0x0018
        /*0014*/ 	.byte	0x00, 0xf5, 0x21, 0x00


	//----- nvinfo : EIATTR_KPARAM_INFO
	.align		4
.L_38:
        /*0018*/ 	.byte	0x04, 0x17
        /*001a*/ 	.short	(.L_40 - .L_39)
.L_39:
        /*001c*/ 	.word	0x00000000
        /*0020*/ 	.short	0x0002
        /*0022*/ 	.short	0x0010
        /*0024*/ 	.byte	0x00, 0xf0, 0x11, 0x00


	//----- nvinfo : EIATTR_KPARAM_INFO
	.align		4
.L_40:
        /*0028*/ 	.byte	0x04, 0x17
        /*002a*/ 	.short	(.L_42 - .L_41)
.L_41:
        /*002c*/ 	.word	0x00000000
        /*0030*/ 	.short	0x0001
        /*0032*/ 	.short	0x0008
        /*0034*/ 	.byte	0x00, 0xf5, 0x21, 0x00


	//----- nvinfo : EIATTR_KPARAM_INFO
	.align		4
.L_42:
        /*0038*/ 	.byte	0x04, 0x17
        /*003a*/ 	.short	(.L_44 - .L_43)
.L_43:
        /*003c*/ 	.word	0x00000000
        /*0040*/ 	.short	0x0000
        /*0042*/ 	.short	0x0000
        /*0044*/ 	.byte	0x00, 0xf5, 0x21, 0x00


	//----- nvinfo : EIATTR_SPARSE_MMA_MASK
	.align		4
.L_44:
        /*0048*/ 	.byte	0x03, 0x50
        /*004a*/ 	.short	0x0000


	//----- nvinfo : EIATTR_MAXREG_COUNT
	.align		4
        /*004c*/ 	.byte	0x03, 0x1b
        /*004e*/ 	.short	0x00ff


	//----- nvinfo : EIATTR_EXTERNS
	.align		4
        /*0050*/ 	.byte	0x04, 0x0f
        /*0052*/ 	.short	(.L_46 - .L_45)


	//   ....[0]....
	.align		4
.L_45:
        /*0054*/ 	.word	index@(vprintf)


	//----- nvinfo : EIATTR_MERCURY_ISA_VERSION
	.align		4
.L_46:
        /*0058*/ 	.byte	0x03, 0x5f
        /*005a*/ 	.short	0x0101


	//----- nvinfo : EIATTR_VRC_CTA_INIT_COUNT
	.align		4
        /*005c*/ 	.byte	0x02, 0x4a
	.zero		1
	.zero		1


	//----- nvinfo : EIATTR_SYSCALL_OFFSETS
	.align		4
        /*0060*/ 	.byte	0x04, 0x46
        /*0062*/ 	.short	(.L_48 - .L_47)


	//   ....[0]....
.L_47:
        /*0064*/ 	.word	0x00000260


	//----- nvinfo : EIATTR_EXIT_INSTR_OFFSETS
	.align		4
.L_48:
        /*0068*/ 	.byte	0x04, 0x1c
        /*006a*/ 	.short	(.L_50 - .L_49)


	//   ....[0]....
.L_49:
        /*006c*/ 	.word	0x00000270


	//----- nvinfo : EIATTR_CBANK_PARAM_SIZE
	.align		4
.L_50:
        /*0070*/ 	.byte	0x03, 0x19
        /*0072*/ 	.short	0x0020


	//----- nvinfo : EIATTR_PARAM_CBANK
	.align		4
        /*0074*/ 	.byte	0x04, 0x0a
        /*0076*/ 	.short	(.L_52 - .L_51)
	.align		4
.L_51:
        /*0078*/ 	.word	index@(.nv.constant0._Z21historam_equalizationPhS_jPf)
        /*007c*/ 	.short	0x0380
        /*007e*/ 	.short	0x0020


	//----- nvinfo : EIATTR_SW_WAR
	.align		4
.L_52:
        /*0080*/ 	.byte	0x04, 0x36
        /*0082*/ 	.short	(.L_54 - .L_53)
.L_53:
        /*0084*/ 	.word	0x00000008
.L_54:


//--------------------- .nv.info._Z21calculate_probabilityPjPfjS_ --------------------------
	.section	.nv.info._Z21calculate_probabilityPjPfjS_,"",@"SHT_CUDA_INFO"
	.sectionflags	@""
	.align	4


	//----- nvinfo : EIATTR_CUDA_API_VERSION
	.align		4
        /*0000*/ 	.byte	0x04, 0x37
        /*0002*/ 	.short	(.L_56 - .L_55)
.L_55:
        /*0004*/ 	.word	0x00000082


	//----- nvinfo : EIATTR_KPARAM_INFO
	.align		4
.L_56:
        /*0008*/ 	.byte	0x04, 0x17
        /*000a*/ 	.short	(.L_58 - .L_57)
.L_57:
        /*000c*/ 	.word	0x00000000
        /*0010*/ 	.short	0x0003
        /*0012*/ 	.short	0x0018
        /*0014*/ 	.byte	0x00, 0xf5, 0x21, 0x00


	//----- nvinfo : EIATTR_KPARAM_INFO
	.align		4
.L_58:
        /*0018*/ 	.byte	0x04, 0x17
        /*001a*/ 	.short	(.L_60 - .L_59)
.L_59:
        /*001c*/ 	.word	0x00000000
        /*0020*/ 	.short	0x0002
        /*0022*/ 	.short	0x0010
        /*0024*/ 	.byte	0x00, 0xf0, 0x11, 0x00


	//----- nvinfo : EIATTR_KPARAM_INFO
	.align		4
.L_60:
        /*0028*/ 	.byte	0x04, 0x17
        /*002a*/ 	.short	(.L_62 - .L_61)
.L_61:
        /*002c*/ 	.word	0x00000000
        /*0030*/ 	.short	0x0001
        /*0032*/ 	.short	0x0008
        /*0034*/ 	.byte	0x00, 0xf5, 0x21, 0x00


	//----- nvinfo : EIATTR_KPARAM_INFO
	.align		4
.L_62:
        /*0038*/ 	.byte	0x04, 0x17
        /*003a*/ 	.short	(.L_64 - .L_63)
.L_63:
        /*003c*/ 	.word	0x00000000
        /*0040*/ 	.short	0x0000
        /*0042*/ 	.short	0x0000
        /*0044*/ 	.byte	0x00, 0xf5, 0x21, 0x00


	//----- nvinfo : EIATTR_SPARSE_MMA_MASK
	.align		4
.L_64:
        /*0048*/ 	.byte	0x03, 0x50
        /*004a*/ 	.short	0x0000


	//----- nvinfo : EIATTR_MAXREG_COUNT
	.align		4
        /*004c*/ 	.byte	0x03, 0x1b
        /*004e*/ 	.short	0x00ff


	//----- nvinfo : EIATTR_MERCURY_ISA_VERSION
	.align		4
        /*0050*/ 	.byte	0x03, 0x5f
        /*0052*/ 	.short	0x0101


	//----- nvinfo : EIATTR_VRC_CTA_INIT_COUNT
	.align		4
        /*0054*/ 	.byte	0x02, 0x4a
	.zero		1
	.zero		1


	//----- nvinfo : EIATTR_EXIT_INSTR_OFFSETS
	.align		4
        /*0058*/ 	.byte	0x04, 0x1c
        /*005a*/ 	.short	(.L_66 - .L_65)


	//   ....[0]....
.L_65:
        /*005c*/ 	.word	0x00000030


	//   ....[1]....
        /*0060*/ 	.word	0x000001f0


	//----- nvinfo : EIATTR_CRS_STACK_SIZE
	.align		4
.L_66:
        /*0064*/ 	.byte	0x04, 0x1e
        /*0066*/ 	.short	(.L_68 - .L_67)
.L_67:
        /*0068*/ 	.word	0x00000000


	//----- nvinfo : EIATTR_CBANK_PARAM_SIZE
	.align		4
.L_68:
        /*006c*/ 	.byte	0x03, 0x19
        /*006e*/ 	.short	0x0020


	//----- nvinfo : EIATTR_PARAM_CBANK
	.align		4
        /*0070*/ 	.byte	0x04, 0x0a
        /*0072*/ 	.short	(.L_70 - .L_69)
	.align		4
.L_69:
        /*0074*/ 	.word	index@(.nv.constant0._Z21calculate_probabilityPjPfjS_)
        /*0078*/ 	.short	0x0380
        /*007a*/ 	.short	0x0020


	//----- nvinfo : EIATTR_SW_WAR
	.align		4
.L_70:
        /*007c*/ 	.byte	0x04, 0x36
        /*007e*/ 	.short	(.L_72 - .L_71)
.L_71:
        /*0080*/ 	.word	0x00000008
.L_72:


//--------------------- .nv.info._Z15get_minimum_cdfPjj --------------------------
	.section	.nv.info._Z15get_minimum_cdfPjj,"",@"SHT_CUDA_INFO"
	.sectionflags	@""
	.align	4


	//----- nvinfo : EIATTR_CUDA_API_VERSION
	.align		4
        /*0000*/ 	.byte	0x04, 0x37
        /*0002*/ 	.short	(.L_74 - .L_73)
.L_73:
        /*0004*/ 	.word	0x00000082


	//----- nvinfo : EIATTR_KPARAM_INFO
	.align		4
.L_74:
        /*0008*/ 	.byte	0x04, 0x17
        /*000a*/ 	.short	(.L_76 - .L_75)
.L_75:
        /*000c*/ 	.word	0x00000000
        /*0010*/ 	.short	0x0001
        /*0012*/ 	.short	0x0008
        /*0014*/ 	.byte	0x00, 0xf0, 0x11, 0x00


	//----- nvinfo : EIATTR_KPARAM_INFO
	.align		4
.L_76:
        /*0018*/ 	.byte	0x04, 0x17
        /*001a*/ 	.short	(.L_78 - .L_77)
.L_77:
        /*001c*/ 	.word	0x00000000
        /*0020*/ 	.short	0x0000
        /*0022*/ 	.short	0x0000
        /*0024*/ 	.byte	0x00, 0xf5, 0x21, 0x00


	//----- nvinfo : EIATTR_SPARSE_MMA_MASK
	.align		4
.L_78:
        /*0028*/ 	.byte	0x03, 0x50
        /*002a*/ 	.short	0x0000


	//----- nvinfo : EIATTR_MAXREG_COUNT
	.align		4
        /*002c*/ 	.byte	0x03, 0x1b
        /*002e*/ 	.short	0x00ff


	//----- nvinfo : EIATTR_MERCURY_ISA_VERSION
	.align		4
        /*0030*/ 	.byte	0x03, 0x5f
        /*0032*/ 	.short	0x0101


	//----- nvinfo : EIATTR_VRC_CTA_INIT_COUNT
	.align		4
        /*0034*/ 	.byte	0x02, 0x4a
	.zero		1
	.zero		1


	//----- nvinfo : EIATTR_EXIT_INSTR_OFFSETS
	.align		4
        /*0038*/ 	.byte	0x04, 0x1c
        /*003a*/ 	.short	(.L_80 - .L_79)


	//   ....[0]....
.L_79:
        /*003c*/ 	.word	0x00000010


	//----- nvinfo : EIATTR_CBANK_PARAM_SIZE
	.align		4
.L_80:
        /*0040*/ 	.byte	0x03, 0x19
        /*0042*/ 	.short	0x000c


	//----- nvinfo : EIATTR_PARAM_CBANK
	.align		4
        /*0044*/ 	.byte	0x04, 0x0a
        /*0046*/ 	.short	(.L_82 - .L_81)
	.align		4
.L_81:
        /*0048*/ 	.word	index@(.nv.constant0._Z15get_minimum_cdfPjj)
        /*004c*/ 	.short	0x0380
        /*004e*/ 	.short	0x000c


	//----- nvinfo : EIATTR_SW_WAR
	.align		4
.L_82:
        /*0050*/ 	.byte	0x04, 0x36
        /*0052*/ 	.short	(.L_84 - .L_83)
.L_83:
        /*0054*/ 	.word	0x00000008
.L_84:


//--------------------- .nv.info._Z9prefixSumPfi  --------------------------
	.section	.nv.info._Z9prefixSumPfi,"",@"SHT_CUDA_INFO"
	.sectionflags	@""
	.align	4


	//----- nvinfo : EIATTR_CUDA_API_VERSION
	.align		4
        /*0000*/ 	.byte	0x04, 0x37
        /*0002*/ 	.short	(.L_86 - .L_85)
.L_85:
        /*0004*/ 	.word	0x00000082


	//----- nvinfo : EIATTR_KPARAM_INFO
	.align		4
.L_86:
        /*0008*/ 	.byte	0x04, 0x17
        /*000a*/ 	.short	(.L_88 - .L_87)
.L_87:
        /*000c*/ 	.word	0x00000000
        /*0010*/ 	.short	0x0001
        /*0012*/ 	.short	0x0008
        /*0014*/ 	.byte	0x00, 0xf0, 0x11, 0x00


	//----- nvinfo : EIATTR_KPARAM_INFO
	.align		4
.L_88:
        /*0018*/ 	.byte	0x04, 0x17
        /*001a*/ 	.short	(.L_90 - .L_89)
.L_89:
        /*001c*/ 	.word	0x00000000
        /*0020*/ 	.short	0x0000
        /*0022*/ 	.short	0x0000
        /*0024*/ 	.byte	0x00, 0xf5, 0x21, 0x00


	//----- nvinfo : EIATTR_SPARSE_MMA_MASK
	.align		4
.L_90:
        /*0028*/ 	.byte	0x03, 0x50
        /*002a*/ 	.short	0x0000


	//----- nvinfo : EIATTR_MAXREG_COUNT
	.align		4
        /*002c*/ 	.byte	0x03, 0x1b
        /*002e*/ 	.short	0x00ff


	//----- nvinfo : EIATTR_NUM_BARRIERS
	.align		4
        /*0030*/ 	.byte	0x02, 0x4c
        /*0032*/ 	.byte	0x01
	.zero		1


	//----- nvinfo : EIATTR_MERCURY_ISA_VERSION
	.align		4
        /*0034*/ 	.byte	0x03, 0x5f
        /*0036*/ 	.short	0x0101


	//----- nvinfo : EIATTR_VRC_CTA_INIT_COUNT
	.align		4
        /*0038*/ 	.byte	0x02, 0x4a
	.zero		1
	.zero		1


	//----- nvinfo : EIATTR_EXIT_INSTR_OFFSETS
	.align		4
        /*003c*/ 	.byte	0x04, 0x1c
        /*003e*/ 	.short	(.L_92 - .L_91)


	//   ....[0]....
.L_91:
        /*0040*/ 	.word	0x000003b0


	//----- nvinfo : EIATTR_CRS_STACK_SIZE
	.align		4
.L_92:
        /*0044*/ 	.byte	0x04, 0x1e
        /*0046*/ 	.short	(.L_94 - .L_93)
.L_93:
        /*0048*/ 	.word	0x00000000


	//----- nvinfo : EIATTR_CBANK_PARAM_SIZE
	.align		4
.L_94:
        /*004c*/ 	.byte	0x03, 0x19
        /*004e*/ 	.short	0x000c


	//----- nvinfo : EIATTR_PARAM_CBANK
	.align		4
        /*0050*/ 	.byte	0x04, 0x0a
        /*0052*/ 	.short	(.L_96 - .L_95)
	.align		4
.L_95:
        /*0054*/ 	.word	index@(.nv.constant0._Z9prefixSumPfi)
        /*0058*/ 	.short	0x0380
        /*005a*/ 	.short	0x000c


	//----- nvinfo : EIATTR_SW_WAR
	.align		4
.L_96:
        /*005c*/ 	.byte	0x04, 0x36
        /*005e*/ 	.short	(.L_98 - .L_97)
.L_97:
        /*0060*/ 	.word	0x00000008
.L_98:


//--------------------- .nv.info._Z20histogram_generationPjPhi --------------------------
	.section	.nv.info._Z20histogram_generationPjPhi,"",@"SHT_CUDA_INFO"
	.sectionflags	@""
	.align	4


	//----- nvinfo : EIATTR_CUDA_API_VERSION
	.align		4
        /*0000*/ 	.byte	0x04, 0x37
        /*0002*/ 	.short	(.L_100 - .L_99)
.L_99:
        /*0004*/ 	.word	0x00000082


	//----- nvinfo : EIATTR_KPARAM_INFO
	.align		4
.L_100:
        /*0008*/ 	.byte	0x04, 0x17
        /*000a*/ 	.short	(.L_102 - .L_101)
.L_101:
        /*000c*/ 	.word	0x00000000
        /*0010*/ 	.short	0x0002
        /*0012*/ 	.short	0x0010
        /*0014*/ 	.byte	0x00, 0xf0, 0x11, 0x00


	//----- nvinfo : EIATTR_KPARAM_INFO
	.align		4
.L_102:
        /*0018*/ 	.byte	0x04, 0x17
        /*001a*/ 	.short	(.L_104 - .L_103)
.L_103:
        /*001c*/ 	.word	0x00000000
        /*0020*/ 	.short	0x0001
        /*0022*/ 	.short	0x0008
        /*0024*/ 	.byte	0x00, 0xf5, 0x21, 0x00


	//----- nvinfo : EIATTR_KPARAM_INFO
	.align		4
.L_104:
        /*0028*/ 	.byte	0x04, 0x17
        /*002a*/ 	.short	(.L_106 - .L_105)
.L_105:
        /*002c*/ 	.word	0x00000000
        /*0030*/ 	.short	0x0000
        /*0032*/ 	.short	0x0000
        /*0034*/ 	.byte	0x00, 0xf5, 0x21, 0x00


	//----- nvinfo : EIATTR_SPARSE_MMA_MASK
	.align		4
.L_106:
        /*0038*/ 	.byte	0x03, 0x50
        /*003a*/ 	.short	0x0000


	//----- nvinfo : EIATTR_MAXREG_COUNT
	.align		4
        /*003c*/ 	.byte	0x03, 0x1b
        /*003e*/ 	.short	0x00ff


	//----- nvinfo : EIATTR_NUM_BARRIERS
	.align		4
        /*0040*/ 	.byte	0x02, 0x4c
        /*0042*/ 	.byte	0x01
	.zero		1


	//----- nvinfo : EIATTR_MERCURY_ISA_VERSION
	.align		4
        /*0044*/ 	.byte	0x03, 0x5f
        /*0046*/ 	.short	0x0101


	//----- nvinfo : EIATTR_VRC_CTA_INIT_COUNT
	.align		4
        /*0048*/ 	.byte	0x02, 0x4a
	.zero		1
	.zero		1


	//----- nvinfo : EIATTR_EXIT_INSTR_OFFSETS
	.align		4
        /*004c*/ 	.byte	0x04, 0x1c
        /*004e*/ 	.short	(.L_108 - .L_107)


	//   ....[0]....
.L_107:
        /*0050*/ 	.word	0x00000a50


	//   ....[1]....
        /*0054*/ 	.word	0x00000e00


	//----- nvinfo : EIATTR_CRS_STACK_SIZE
	.align		4
.L_108:
        /*0058*/ 	.byte	0x04, 0x1e
        /*005a*/ 	.short	(.L_110 - .L_109)
.L_109:
        /*005c*/ 	.word	0x00000000


	//----- nvinfo : EIATTR_CBANK_PARAM_SIZE
	.align		4
.L_110:
        /*0060*/ 	.byte	0x03, 0x19
        /*0062*/ 	.short	0x0014


	//----- nvinfo : EIATTR_PARAM_CBANK
	.align		4
        /*0064*/ 	.byte	0x04, 0x0a
        /*0066*/ 	.short	(.L_112 - .L_111)
	.align		4
.L_111:
        /*0068*/ 	.word	index@(.nv.constant0._Z20histogram_generationPjPhi)
        /*006c*/ 	.short	0x0380
        /*006e*/ 	.short	0x0014


	//----- nvinfo : EIATTR_SW_WAR
	.align		4
.L_112:
        /*0070*/ 	.byte	0x04, 0x36
        /*0072*/ 	.short	(.L_114 - .L_113)
.L_113:
        /*0074*/ 	.word	0x00000008
.L_114:


//--------------------- .nv.callgraph             --------------------------
	.section	.nv.callgraph,"",@"SHT_CUDA_CALLGRAPH"
	.align	4
	.sectionentsize	8
	.align		4
        /*0000*/ 	.word	0x00000000
	.align		4
        /*0004*/ 	.word	0xffffffff
	.align		4
        /*0008*/ 	.word	index@(_Z21historam_equalizationPhS_jPf)
	.align		4
        /*000c*/ 	.word	index@(vprintf)
	.align		4
        /*0010*/ 	.word	0x00000000
	.align		4
        /*0014*/ 	.word	0xfffffffe
	.align		4
        /*0018*/ 	.word	0x00000000
	.align		4
        /*001c*/ 	.word	0xfffffffd
	.align		4
        /*0020*/ 	.word	0x00000000
	.align		4
        /*0024*/ 	.word	0xfffffffc


//--------------------- .nv.constant4             --------------------------
	.section	.nv.constant4,"a",@progbits
	.align	8
	.align		8
.nv.constant4:
        /*0000*/ 	.dword	vprintf
	.align		8
        /*0008*/ 	.dword	$str


//--------------------- .text._Z21historam_equalizationPhS_jPf --------------------------
	.section	.text._Z21historam_equalizationPhS_jPf,"ax",@progbits
	.align	128
        .global         _Z21historam_equalizationPhS_jPf
        .type           _Z21historam_equalizationPhS_jPf,@function
        .size           _Z21historam_equalizationPhS_jPf,(.L_x_38 - _Z21historam_equalizationPhS_jPf)
        .other          _Z21historam_equalizationPhS_jPf,@"STO_CUDA_ENTRY STV_DEFAULT"
_Z21historam_equalizationPhS_jPf:
.text._Z21historam_equalizationPhS_jPf:
[----:B------:R-:W0:Y:S01]  /*0000*/  LDC R1, c[0x0][0x37c] ;  /* 0x0000df00ff017b82 */ /* 0x000e220000000800 */
[----:B------:R-:W1:Y:S01]  /*0010*/  S2R R0, SR_TID.X ;  /* 0x0000000000007919 */ /* 0x000e620000002100 */
[----:B------:R-:W2:Y:S06]  /*0020*/  LDCU UR7, c[0x0][0x2fc] ;  /* 0x00005f80ff0777ac */ /* 0x000eac0008000800 */
[----:B------:R-:W1:Y:S01]  /*0030*/  S2UR UR4, SR_CTAID.X ;  /* 0x00000000000479c3 */ /* 0x000e620000002500 */
[----:B0-----:R-:W-:Y:S01]  /*0040*/  VIADD R1, R1, 0xfffffff8 ;  /* 0xfffffff801017836 */ /* 0x001fe20000000000 */
[----:B------:R-:W0:Y:S06]  /*0050*/  LDCU UR5, c[0x0][0x390] ;  /* 0x00007200ff0577ac */ /* 0x000e2c0008000800 */
[----:B------:R-:W3:Y:S08]  /*0060*/  LDC.64 R8, c[0x0][0x380] ;  /* 0x0000e000ff087b82 */ /* 0x000ef00000000a00 */
[----:B------:R-:W4:Y:S01]  /*0070*/  LDC.64 R10, c[0x0][0x388] ;  /* 0x0000e200ff0a7b82 */ /* 0x000f220000000a00 */
[----:B------:R-:W-:Y:S01]  /*0080*/  MOV R3, 0x0 ;  /* 0x0000000000037802 */ /* 0x000fe20000000f00 */
[----:B------:R-:W5:Y:S01]  /*0090*/  LDCU UR6, c[0x0][0x2f8] ;  /* 0x00005f00ff0677ac */ /* 0x000f620008000800 */
[----:B------:R-:W2:Y:S05]  /*00a0*/  LDCU.64 UR8, c[0x4][0x8] ;  /* 0x01000100ff0877ac */ /* 0x000eaa0008000a00 */
[----:B------:R-:W1:Y:S02]  /*00b0*/  LDC R13, c[0x0][0x360] ;  /* 0x0000d800ff0d7b82 */ /* 0x000e640000000800 */
[----:B-1----:R-:W-:-:S05]  /*00c0*/  IMAD R13, R13, UR4, R0 ;  /* 0x000000040d0d7c24 */ /* 0x002fca000f8e0200 */
[----:B0-----:R-:W-:Y:S01]  /*00d0*/  ISETP.GE.U32.AND P0, PT, R13, UR5, PT ;  /* 0x000000050d007c0c */ /* 0x001fe2000bf06070 */
[----:B------:R-:W0:-:S12]  /*00e0*/  LDCU.64 UR4, c[0x0][0x358] ;  /* 0x00006b00ff0477ac */ /* 0x000e180008000a00 */
[----:B---3--:R-:W-:Y:S01]  /*00f0*/  @!P0 IADD3 R8, P1, PT, R13, R8, RZ ;  /* 0x000000080d088210 */ /* 0x008fe20007f3e0ff */
[----:B------:R-:W1:Y:S04]  /*0100*/  @P0 LDC.64 R6, c[0x0][0x388] ;  /* 0x0000e200ff060b82 */ /* 0x000e680000000a00 */
[----:B------:R-:W-:-:S04]  /*0110*/  @!P0 IMAD.X R9, RZ, RZ, R9, P1 ;  /* 0x000000ffff098224 */ /* 0x000fc800008e0609 */
[----:B------:R-:W3:Y:S02]  /*0120*/  @!P0 LDC.64 R4, c[0x0][0x398] ;  /* 0x0000e600ff048b82 */ /* 0x000ee40000000a00 */
[----:B0-----:R-:W3:Y:S01]  /*0130*/  @!P0 LDG.E.U8 R9, desc[UR4][R8.64] ;  /* 0x0000000408098981 */ /* 0x001ee2000c1e1100 */
[----:B-1----:R-:W-:-:S05]  /*0140*/  @P0 IADD3 R6, P1, PT, R13, R6, RZ ;  /* 0x000000060d060210 */ /* 0x002fca0007f3e0ff */
[----:B------:R-:W-:-:S05]  /*0150*/  @P0 IMAD.X R7, RZ, RZ, R7, P1 ;  /* 0x000000ffff070224 */ /* 0x000fca00008e0607 */
[----:B------:R-:W5:Y:S01]  /*0160*/  @P0 LDG.E.U8 R0, desc[UR4][R6.64] ;  /* 0x0000000406000981 */ /* 0x000f62000c1e1100 */
[----:B---3--:R-:W-:-:S05]  /*0170*/  @!P0 IMAD.WIDE.U32 R4, R9, 0x4, R4 ;  /* 0x0000000409048825 */ /* 0x008fca00078e0004 */
[----:B------:R2:W3:Y:S01]  /*0180*/  @!P0 LDG.E R2, desc[UR4][R4.64] ;  /* 0x0000000404028981 */ /* 0x0004e2000c1e1900 */
[----:B----4-:R-:W-:-:S04]  /*0190*/  @!P0 IADD3 R12, P1, PT, R13, R10, RZ ;  /* 0x0000000a0d0c8210 */ /* 0x010fc80007f3e0ff */
[----:B------:R-:W-:Y:S02]  /*01a0*/  @!P0 IADD3.X R13, PT, PT, RZ, R11, RZ, P1, !PT ;  /* 0x0000000bff0d8210 */ /* 0x000fe40000ffe4ff */
[----:B------:R0:W1:Y:S01]  /*01b0*/  LDC.64 R10, c[0x4][R3] ;  /* 0x01000000030a7b82 */ /* 0x0000620000000a00 */
[----:B--2---:R-:W-:Y:S02]  /*01c0*/  IMAD.U32 R4, RZ, RZ, UR8 ;  /* 0x00000008ff047e24 */ /* 0x004fe4000f8e00ff */
[----:B------:R-:W-:Y:S02]  /*01d0*/  IMAD.U32 R5, RZ, RZ, UR9 ;  /* 0x00000009ff057e24 */ /* 0x000fe4000f8e00ff */
[----:B---3--:R-:W-:-:S04]  /*01e0*/  @!P0 FMUL R2, R2, 255 ;  /* 0x437f000002028820 */ /* 0x008fc80000400000 */
[----:B------:R-:W5:Y:S02]  /*01f0*/  @!P0 F2I.U32.TRUNC.NTZ R0, R2 ;  /* 0x0000000200008305 */ /* 0x000f64000020f000 */
[----:B-----5:R-:W-:-:S05]  /*0200*/  LOP3.LUT R8, R0, 0xff, RZ, 0xc0, !PT ;  /* 0x000000ff00087812 */ /* 0x020fca00078ec0ff */
[----:B------:R0:W-:Y:S04]  /*0210*/  STL [R1], R8 ;  /* 0x0000000801007387 */ /* 0x0001e80000100800 */
[----:B------:R0:W-:Y:S01]  /*0220*/  @!P0 STG.E.U8 desc[UR4][R12.64], R0 ;  /* 0x000000000c008986 */ /* 0x0001e2000c101104 */
[----:B------:R-:W-:-:S04]  /*0230*/  IADD3 R6, P0, PT, R1, UR6, RZ ;  /* 0x0000000601067c10 */ /* 0x000fc8000ff1e0ff */
[----:B-1----:R-:W-:-:S09]  /*0240*/  IADD3.X R7, PT, PT, RZ, UR7, RZ, P0, !PT ;  /* 0x00000007ff077c10 */ /* 0x002fd200087fe4ff */
[----:B------:R-:W-:-:S07]  /*0250*/  LEPC R20, `(.L_x_0) ;  /* 0x000000001014794e */ /* 0x000fce0000000000 */
[----:B0-----:R-:W-:Y:S05]  /*0260*/  CALL.ABS.NOINC R10 ;  /* 0x000000000a007343 */ /* 0x001fea0003c00000 */
.L_x_0:
[----:B------:R-:W-:Y:S05]  /*0270*/  EXIT ;  /* 0x000000000000794d */ /* 0x000fea0003800000 */
.L_x_1:
[----:B------:R-:W-:-:S00]  /*0280*/  BRA `(.L_x_1) ;  /* 0xfffffffc00fc7947 */ /* 0x000fc0000383ffff */
[----:B------:R-:W-:-:S00]  /*0290*/  NOP ;  /* 0x0000000000007918 */ /* 0x000fc00000000000 */
        /* <DEDUP_REMOVED lines=14> */
.L_x_38:


//--------------------- .text._Z21calculate_probabilityPjPfjS_ --------------------------
	.section	.text._Z21calculate_probabilityPjPfjS_,"ax",@progbits
	.align	128
        .global         _Z21calculate_probabilityPjPfjS_
        .type           _Z21calculate_probabilityPjPfjS_,@function
        .size           _Z21calculate_probabilityPjPfjS_,(.L_x_36 - _Z21calculate_probabilityPjPfjS_)
        .other          _Z21calculate_probabilityPjPfjS_,@"STO_CUDA_ENTRY STV_DEFAULT"
_Z21calculate_probabilityPjPfjS_:
.text._Z21calculate_probabilityPjPfjS_:
[----:B------:R-:W-:Y:S01]  /*0000*/  LDC R1, c[0x0][0x37c] ;  /* 0x0000df00ff017b82 */ /* 0x000fe20000000800 */
[----:B------:R-:W0:Y:S02]  /*0010*/  S2R R2, SR_TID.X ;  /* 0x0000000000027919 */ /* 0x000e240000002100 */
[----:B0-----:R-:W-:-:S13]  /*0020*/  ISETP.GT.U32.AND P0, PT, R2, 0xff, PT ;  /* 0x000000ff0200780c */ /* 0x001fda0003f04070 */
[----:B------:R-:W-:Y:S05]  /*0030*/  @P0 EXIT ;  /* 0x000000000000094d */ /* 0x000fea0003800000 */
[----:B------:R-:W0:Y:S01]  /*0040*/  LDC.64 R6, c[0x0][0x398] ;  /* 0x0000e600ff067b82 */ /* 0x000e220000000a00 */
[----:B------:R-:W0:Y:S01]  /*0050*/  LDCU.64 UR4, c[0x0][0x358] ;  /* 0x00006b00ff0477ac */ /* 0x000e220008000a00 */
[----:B------:R-:W1:Y:S06]  /*0060*/  LDCU UR6, c[0x0][0x390] ;  /* 0x00007200ff0677ac */ /* 0x000e6c0008000800 */
[----:B------:R-:W2:Y:S01]  /*0070*/  LDC.64 R4, c[0x0][0x380] ;  /* 0x0000e000ff047b82 */ /* 0x000ea20000000a00 */
[----:B0-----:R-:W1:Y:S01]  /*0080*/  LDG.E R7, desc[UR4][R6.64] ;  /* 0x0000000406077981 */ /* 0x001e62000c1e1900 */
[----:B--2---:R-:W-:-:S06]  /*0090*/  IMAD.WIDE.U32 R4, R2, 0x4, R4 ;  /* 0x0000000402047825 */ /* 0x004fcc00078e0004 */
[----:B------:R-:W2:Y:S01]  /*00a0*/  LDG.E R4, desc[UR4][R4.64] ;  /* 0x0000000404047981 */ /* 0x000ea2000c1e1900 */
[----:B------:R-:W-:Y:S01]  /*00b0*/  BSSY.RECONVERGENT B0, `(.L_x_2) ;  /* 0x0000010000007945 */ /* 0x000fe20003800200 */
[----:B-1----:R-:W-:-:S04]  /*00c0*/  IADD3 R0, PT, PT, -R7, UR6, RZ ;  /* 0x0000000607007c10 */ /* 0x002fc8000fffe1ff */
[----:B------:R-:W-:-:S04]  /*00d0*/  I2FP.F32.U32 R3, R0 ;  /* 0x0000000000037245 */ /* 0x000fc80000201000 */
[----:B------:R-:W0:Y:S01]  /*00e0*/  MUFU.RCP R8, R3 ;  /* 0x0000000300087308 */ /* 0x000e220000001000 */
[----:B--2---:R-:W-:-:S05]  /*00f0*/  IMAD.IADD R0, R4, 0x1, -R7 ;  /* 0x0000000104007824 */ /* 0x004fca00078e0a07 */
[----:B------:R-:W-:-:S04]  /*0100*/  I2FP.F32.U32 R0, R0 ;  /* 0x0000000000007245 */ /* 0x000fc80000201000 */
[----:B------:R-:W1:Y:S01]  /*0110*/  FCHK P0, R0, R3 ;  /* 0x0000000300007302 */ /* 0x000e620000000000 */
[----:B0-----:R-:W-:-:S04]  /*0120*/  FFMA R9, -R3, R8, 1 ;  /* 0x3f80000003097423 */ /* 0x001fc80000000108 */
[----:B------:R-:W-:-:S04]  /*0130*/  FFMA R9, R8, R9, R8 ;  /* 0x0000000908097223 */ /* 0x000fc80000000008 */
[----:B------:R-:W-:-:S04]  /*0140*/  FFMA R6, R0, R9, RZ ;  /* 0x0000000900067223 */ /* 0x000fc800000000ff */
[----:B------:R-:W-:-:S04]  /*0150*/  FFMA R4, -R3, R6, R0 ;  /* 0x0000000603047223 */ /* 0x000fc80000000100 */
[----:B------:R-:W-:Y:S01]  /*0160*/  FFMA R9, R9, R4, R6 ;  /* 0x0000000409097223 */ /* 0x000fe20000000006 */
[----:B-1----:R-:W-:Y:S06]  /*0170*/  @!P0 BRA `(.L_x_3) ;  /* 0x00000000000c8947 */ /* 0x002fec0003800000 */
[----:B------:R-:W-:-:S07]  /*0180*/  MOV R4, 0x1a0 ;  /* 0x000001a000047802 */ /* 0x000fce0000000f00 */
[----:B------:R-:W-:Y:S05]  /*0190*/  CALL.REL.NOINC `($__internal_0_$__cuda_sm3x_div_rn_noftz_f32_slowpath) ;  /* 0x0000000000187944 */ /* 0x000fea0003c00000 */
[----:B------:R-:W-:-:S07]  /*01a0*/  IMAD.MOV.U32 R9, RZ, RZ, R0 ;  /* 0x000000ffff097224 */ /* 0x000fce00078e0000 */
.L_x_3:
[----:B------:R-:W-:Y:S05]  /*01b0*/  BSYNC.RECONVERGENT B0 ;  /* 0x0000000000007941 */ /* 0x000fea0003800200 */
.L_x_2:
[----:B------:R-:W0:Y:S02]  /*01c0*/  LDC.64 R4, c[0x0][0x388] ;  /* 0x0000e200ff047b82 */ /* 0x000e240000000a00 */
[----:B0-----:R-:W-:-:S05]  /*01d0*/  IMAD.WIDE.U32 R2, R2, 0x4, R4 ;  /* 0x0000000402027825 */ /* 0x001fca00078e0004 */
[----:B------:R-:W-:Y:S01]  /*01e0*/  STG.E desc[UR4][R2.64], R9 ;  /* 0x0000000902007986 */ /* 0x000fe2000c101904 */
[----:B------:R-:W-:Y:S05]  /*01f0*/  EXIT ;  /* 0x000000000000794d */ /* 0x000fea0003800000 */
        .weak           $__internal_0_$__cuda_sm3x_div_rn_noftz_f32_slowpath
        .type           $__internal_0_$__cuda_sm3x_div_rn_noftz_f32_slowpath,@function
        .size           $__internal_0_$__cuda_sm3x_div_rn_noftz_f32_slowpath,(.L_x_36 - $__internal_0_$__cuda_sm3x_div_rn_noftz_f32_slowpath)
$__internal_0_$__cuda_sm3x_div_rn_noftz_f32_slowpath:
[--C-:B------:R-:W-:Y:S01]  /*0200*/  SHF.R.U32.HI R6, RZ, 0x17, R3.reuse ;  /* 0x00000017ff067819 */ /* 0x100fe20000011603 */
[----:B------:R-:W-:Y:S01]  /*0210*/  BSSY.RECONVERGENT B1, `(.L_x_4) ;  /* 0x0000064000017945 */ /* 0x000fe20003800200 */
[--C-:B------:R-:W-:Y:S01]  /*0220*/  SHF.R.U32.HI R5, RZ, 0x17, R0.reuse ;  /* 0x00000017ff057819 */ /* 0x100fe20000011600 */
[----:B------:R-:W-:Y:S01]  /*0230*/  IMAD.MOV.U32 R7, RZ, RZ, R0 ;  /* 0x000000ffff077224 */ /* 0x000fe200078e0000 */
[----:B------:R-:W-:Y:S01]  /*0240*/  LOP3.LUT R6, R6, 0xff, RZ, 0xc0, !PT ;  /* 0x000000ff06067812 */ /* 0x000fe200078ec0ff */
[----:B------:R-:W-:Y:S01]  /*0250*/  IMAD.MOV.U32 R8, RZ, RZ, R3 ;  /* 0x000000ffff087224 */ /* 0x000fe200078e0003 */
[----:B------:R-:W-:-:S03]  /*0260*/  LOP3.LUT R5, R5, 0xff, RZ, 0xc0, !PT ;  /* 0x000000ff05057812 */ /* 0x000fc600078ec0ff */
[----:B------:R-:W-:Y:S02]  /*0270*/  VIADD R11, R6, 0xffffffff ;  /* 0xffffffff060b7836 */ /* 0x000fe40000000000 */
[----:B------:R-:W-:-:S03]  /*0280*/  VIADD R10, R5, 0xffffffff ;  /* 0xffffffff050a7836 */ /* 0x000fc60000000000 */
[----:B------:R-:W-:-:S04]  /*0290*/  ISETP.GT.U32.AND P0, PT, R11, 0xfd, PT ;  /* 0x000000fd0b00780c */ /* 0x000fc80003f04070 */
[----:B------:R-:W-:-:S13]  /*02a0*/  ISETP.GT.U32.OR P0, PT, R10, 0xfd, P0 ;  /* 0x000000fd0a00780c */ /* 0x000fda0000704470 */
[----:B------:R-:W-:Y:S01]  /*02b0*/  @!P0 IMAD.MOV.U32 R9, RZ, RZ, RZ ;  /* 0x000000ffff098224 */ /* 0x000fe200078e00ff */
[----:B------:R-:W-:Y:S06]  /*02c0*/  @!P0 BRA `(.L_x_5) ;  /* 0x00000000005c8947 */ /* 0x000fec0003800000 */
[----:B------:R-:W-:Y:S02]  /*02d0*/  FSETP.GTU.FTZ.AND P0, PT, |R0|, +INF , PT ;  /* 0x7f8000000000780b */ /* 0x000fe40003f1c200 */
[----:B------:R-:W-:-:S04]  /*02e0*/  FSETP.GTU.FTZ.AND P1, PT, |R3|, +INF , PT ;  /* 0x7f8000000300780b */ /* 0x000fc80003f3c200 */
[----:B------:R-:W-:-:S13]  /*02f0*/  PLOP3.LUT P0, PT, P0, P1, PT, 0xf8, 0x8f ;  /* 0x00000000008f781c */ /* 0x000fda0000703f70 */
[----:B------:R-:W-:Y:S05]  /*0300*/  @P0 BRA `(.L_x_6) ;  /* 0x00000004004c0947 */ /* 0x000fea0003800000 */
[----:B------:R-:W-:-:S13]  /*0310*/  LOP3.LUT P0, RZ, R8, 0x7fffffff, R7, 0xc8, !PT ;  /* 0x7fffffff08ff7812 */ /* 0x000fda000780c807 */
[----:B------:R-:W-:Y:S05]  /*0320*/  @!P0 BRA `(.L_x_7) ;  /* 0x00000004003c8947 */ /* 0x000fea0003800000 */
[C---:B------:R-:W-:Y:S02]  /*0330*/  FSETP.NEU.FTZ.AND P2, PT, |R0|.reuse, +INF , PT ;  /* 0x7f8000000000780b */ /* 0x040fe40003f5d200 */
[----:B------:R-:W-:Y:S02]  /*0340*/  FSETP.NEU.FTZ.AND P1, PT, |R3|, +INF , PT ;  /* 0x7f8000000300780b */ /* 0x000fe40003f3d200 */
[----:B------:R-:W-:-:S11]  /*0350*/  FSETP.NEU.FTZ.AND P0, PT, |R0|, +INF , PT ;  /* 0x7f8000000000780b */ /* 0x000fd60003f1d200 */
[----:B------:R-:W-:Y:S05]  /*0360*/  @!P1 BRA !P2, `(.L_x_7) ;  /* 0x00000004002c9947 */ /* 0x000fea0005000000 */
[----:B------:R-:W-:-:S04]  /*0370*/  LOP3.LUT P2, RZ, R7, 0x7fffffff, RZ, 0xc0, !PT ;  /* 0x7fffffff07ff7812 */ /* 0x000fc8000784c0ff */
[----:B------:R-:W-:-:S13]  /*0380*/  PLOP3.LUT P1, PT, P1, P2, PT, 0x2f, 0xf2 ;  /* 0x0000000000f2781c */ /* 0x000fda0000f24577 */
[----:B------:R-:W-:Y:S05]  /*0390*/  @P1 BRA `(.L_x_8) ;  /* 0x0000000400181947 */ /* 0x000fea0003800000 */
[----:B------:R-:W-:-:S04]  /*03a0*/  LOP3.LUT P1, RZ, R8, 0x7fffffff, RZ, 0xc0, !PT ;  /* 0x7fffffff08ff7812 */ /* 0x000fc8000782c0ff */
[----:B------:R-:W-:-:S13]  /*03b0*/  PLOP3.LUT P0, PT, P0, P1, PT, 0x2f, 0xf2 ;  /* 0x0000000000f2781c */ /* 0x000fda0000702577 */
[----:B------:R-:W-:Y:S05]  /*03c0*/  @P0 BRA `(.L_x_9) ;  /* 0x0000000400000947 */ /* 0x000fea0003800000 */
[----:B------:R-:W-:Y:S02]  /*03d0*/  ISETP.GE.AND P0, PT, R10, RZ, PT ;  /* 0x000000ff0a00720c */ /* 0x000fe40003f06270 */
[----:B------:R-:W-:-:S11]  /*03e0*/  ISETP.GE.AND P1, PT, R11, RZ, PT ;  /* 0x000000ff0b00720c */ /* 0x000fd60003f26270 */
[----:B------:R-:W-:Y:S02]  /*03f0*/  @P0 IMAD.MOV.U32 R9, RZ, RZ, RZ ;  /* 0x000000ffff090224 */ /* 0x000fe400078e00ff */
[----:B------:R-:W-:Y:S01]  /*0400*/  @!P0 FFMA R7, R0, 1.84467440737095516160e+19, RZ ;  /* 0x5f80000000078823 */ /* 0x000fe200000000ff */
[----:B------:R-:W-:Y:S02]  /*0410*/  @!P0 IMAD.MOV.U32 R9, RZ, RZ, -0x40 ;  /* 0xffffffc0ff098424 */ /* 0x000fe400078e00ff */
[----:B------:R-:W-:Y:S02]  /*0420*/  @!P1 FFMA R8, R3, 1.84467440737095516160e+19, RZ ;  /* 0x5f80000003089823 */ /* 0x000fe400000000ff */
[----:B------:R-:W-:-:S07]  /*0430*/  @!P1 VIADD R9, R9, 0x40 ;  /* 0x0000004009099836 */ /* 0x000fce0000000000 */
.L_x_5:
[----:B------:R-:W-:Y:S01]  /*0440*/  LEA R3, R6, 0xc0800000, 0x17 ;  /* 0xc080000006037811 */ /* 0x000fe200078eb8ff */
[----:B------:R-:W-:Y:S01]  /*0450*/  VIADD R5, R5, 0xffffff81 ;  /* 0xffffff8105057836 */ /* 0x000fe20000000000 */
[----:B------:R-:W-:Y:S03]  /*0460*/  BSSY.RECONVERGENT B2, `(.L_x_10) ;  /* 0x0000035000027945 */ /* 0x000fe60003800200 */
[----:B------:R-:W-:Y:S01]  /*0470*/  IMAD.IADD R3, R8, 0x1, -R3 ;  /* 0x0000000108037824 */ /* 0x000fe200078e0a03 */
[C---:B------:R-:W-:Y:S01]  /*0480*/  IADD3 R6, PT, PT, R5.reuse, 0x7f, -R6 ;  /* 0x0000007f05067810 */ /* 0x040fe20007ffe806 */
[----:B------:R-:W-:Y:S02]  /*0490*/  IMAD R0, R5, -0x800000, R7 ;  /* 0xff80000005007824 */ /* 0x000fe400078e0207 */
[----:B------:R-:W0:Y:S01]  /*04a0*/  MUFU.RCP R8, R3 ;  /* 0x0000000300087308 */ /* 0x000e220000001000 */
[----:B------:R-:W-:Y:S01]  /*04b0*/  FADD.FTZ R11, -R3, -RZ ;  /* 0x800000ff030b7221 */ /* 0x000fe20000010100 */
[----:B------:R-:W-:-:S03]  /*04c0*/  IMAD.IADD R6, R6, 0x1, R9 ;  /* 0x0000000106067824 */ /* 0x000fc600078e0209 */
[----:B0-----:R-:W-:-:S04]  /*04d0*/  FFMA R13, R8, R11, 1 ;  /* 0x3f800000080d7423 */ /* 0x001fc8000000000b */
[----:B------:R-:W-:-:S04]  /*04e0*/  FFMA R10, R8, R13, R8 ;  /* 0x0000000d080a7223 */ /* 0x000fc80000000008 */
[----:B------:R-:W-:-:S04]  /*04f0*/  FFMA R7, R0, R10, RZ ;  /* 0x0000000a00077223 */ /* 0x000fc800000000ff */
[----:B------:R-:W-:-:S04]  /*0500*/  FFMA R8, R11, R7, R0 ;  /* 0x000000070b087223 */ /* 0x000fc80000000000 */
[----:B------:R-:W-:-:S04]  /*0510*/  FFMA R7, R10, R8, R7 ;  /* 0x000000080a077223 */ /* 0x000fc80000000007 */
[----:B------:R-:W-:-:S04]  /*0520*/  FFMA R8, R11, R7, R0 ;  /* 0x000000070b087223 */ /* 0x000fc80000000000 */
[----:B------:R-:W-:-:S05]  /*0530*/  FFMA R0, R10, R8, R7 ;  /* 0x000000080a007223 */ /* 0x000fca0000000007 */
[----:B------:R-:W-:-:S04]  /*0540*/  SHF.R.U32.HI R3, RZ, 0x17, R0 ;  /* 0x00000017ff037819 */ /* 0x000fc80000011600 */
[----:B------:R-:W-:-:S05]  /*0550*/  LOP3.LUT R3, R3, 0xff, RZ, 0xc0, !PT ;  /* 0x000000ff03037812 */ /* 0x000fca00078ec0ff */
[----:B------:R-:W-:-:S04]  /*0560*/  IMAD.IADD R9, R3, 0x1, R6 ;  /* 0x0000000103097824 */ /* 0x000fc800078e0206 */
[----:B------:R-:W-:-:S05]  /*0570*/  VIADD R3, R9, 0xffffffff ;  /* 0xffffffff09037836 */ /* 0x000fca0000000000 */
[----:B------:R-:W-:-:S13]  /*0580*/  ISETP.GE.U32.AND P0, PT, R3, 0xfe, PT ;  /* 0x000000fe0300780c */ /* 0x000fda0003f06070 */
[----:B------:R-:W-:Y:S05]  /*0590*/  @!P0 BRA `(.L_x_11) ;  /* 0x0000000000808947 */ /* 0x000fea0003800000 */
[----:B------:R-:W-:-:S13]  /*05a0*/  ISETP.GT.AND P0, PT, R9, 0xfe, PT ;  /* 0x000000fe0900780c */ /* 0x000fda0003f04270 */
[----:B------:R-:W-:Y:S05]  /*05b0*/  @P0 BRA `(.L_x_12) ;  /* 0x00000000006c0947 */ /* 0x000fea0003800000 */
[----:B------:R-:W-:-:S13]  /*05c0*/  ISETP.GE.AND P0, PT, R9, 0x1, PT ;  /* 0x000000010900780c */ /* 0x000fda0003f06270 */
[----:B------:R-:W-:Y:S05]  /*05d0*/  @P0 BRA `(.L_x_13) ;  /* 0x0000000000740947 */ /* 0x000fea0003800000 */
[----:B------:R-:W-:Y:S02]  /*05e0*/  ISETP.GE.AND P0, PT, R9, -0x18, PT ;  /* 0xffffffe80900780c */ /* 0x000fe40003f06270 */
[----:B------:R-:W-:-:S11]  /*05f0*/  LOP3.LUT R0, R0, 0x80000000, RZ, 0xc0, !PT ;  /* 0x8000000000007812 */ /* 0x000fd600078ec0ff */
[----:B------:R-:W-:Y:S05]  /*0600*/  @!P0 BRA `(.L_x_13) ;  /* 0x0000000000688947 */ /* 0x000fea0003800000 */
[CCC-:B------:R-:W-:Y:S01]  /*0610*/  FFMA.RZ R3, R10.reuse, R8.reuse, R7.reuse ;  /* 0x000000080a037223 */ /* 0x1c0fe2000000c007 */
[CCC-:B------:R-:W-:Y:S01]  /*0620*/  FFMA.RM R6, R10.reuse, R8.reuse, R7.reuse ;  /* 0x000000080a067223 */ /* 0x1c0fe20000004007 */
[C---:B------:R-:W-:Y:S02]  /*0630*/  ISETP.NE.AND P2, PT, R9.reuse, RZ, PT ;  /* 0x000000ff0900720c */ /* 0x040fe40003f45270 */
[----:B------:R-:W-:Y:S02]  /*0640*/  ISETP.NE.AND P1, PT, R9, RZ, PT ;  /* 0x000000ff0900720c */ /* 0x000fe40003f25270 */
[----:B------:R-:W-:Y:S01]  /*0650*/  LOP3.LUT R5, R3, 0x7fffff, RZ, 0xc0, !PT ;  /* 0x007fffff03057812 */ /* 0x000fe200078ec0ff */
[----:B------:R-:W-:Y:S01]  /*0660*/  FFMA.RP R3, R10, R8, R7 ;  /* 0x000000080a037223 */ /* 0x000fe20000008007 */
[----:B------:R-:W-:Y:S02]  /*0670*/  VIADD R8, R9, 0x20 ;  /* 0x0000002009087836 */ /* 0x000fe40000000000 */
[----:B------:R-:W-:Y:S01]  /*0680*/  LOP3.LUT R5, R5, 0x800000, RZ, 0xfc, !PT ;  /* 0x0080000005057812 */ /* 0x000fe200078efcff */
[----:B------:R-:W-:Y:S01]  /*0690*/  IMAD.MOV R7, RZ, RZ, -R9 ;  /* 0x000000ffff077224 */ /* 0x000fe200078e0a09 */
[----:B------:R-:W-:-:S02]  /*06a0*/  FSETP.NEU.FTZ.AND P0, PT, R3, R6, PT ;  /* 0x000000060300720b */ /* 0x000fc40003f1d000 */
[----:B------:R-:W-:Y:S02]  /*06b0*/  SHF.L.U32 R8, R5, R8, RZ ;  /* 0x0000000805087219 */ /* 0x000fe400000006ff */
[----:B------:R-:W-:Y:S02]  /*06c0*/  SEL R6, R7, RZ, P2 ;  /* 0x000000ff07067207 */ /* 0x000fe40001000000 */
[----:B------:R-:W-:Y:S02]  /*06d0*/  ISETP.NE.AND P1, PT, R8, RZ, P1 ;  /* 0x000000ff0800720c */ /* 0x000fe40000f25270 */
[----:B------:R-:W-:Y:S02]  /*06e0*/  SHF.R.U32.HI R6, RZ, R6, R5 ;  /* 0x00000006ff067219 */ /* 0x000fe40000011605 */
[----:B------:R-:W-:Y:S02]  /*06f0*/  PLOP3.LUT P0, PT, P0, P1, PT, 0xf8, 0x8f ;  /* 0x00000000008f781c */ /* 0x000fe40000703f70 */
[----:B------:R-:W-:-:S02]  /*0700*/  SHF.R.U32.HI R8, RZ, 0x1, R6 ;  /* 0x00000001ff087819 */ /* 0x000fc40000011606 */
[----:B------:R-:W-:-:S04]  /*0710*/  SEL R3, RZ, 0x1, !P0 ;  /* 0x00000001ff037807 */ /* 0x000fc80004000000 */
[----:B------:R-:W-:-:S04]  /*0720*/  LOP3.LUT R3, R3, 0x1, R8, 0xf8, !PT ;  /* 0x0000000103037812 */ /* 0x000fc800078ef808 */
[----:B------:R-:W-:-:S05]  /*0730*/  LOP3.LUT R3, R3, R6, RZ, 0xc0, !PT ;  /* 0x0000000603037212 */ /* 0x000fca00078ec0ff */
[----:B------:R-:W-:-:S05]  /*0740*/  IMAD.IADD R3, R8, 0x1, R3 ;  /* 0x0000000108037824 */ /* 0x000fca00078e0203 */
[----:B------:R-:W-:Y:S01]  /*0750*/  LOP3.LUT R0, R3, R0, RZ, 0xfc, !PT ;  /* 0x0000000003007212 */ /* 0x000fe200078efcff */
[----:B------:R-:W-:Y:S06]  /*0760*/  BRA `(.L_x_13) ;  /* 0x0000000000107947 */ /* 0x000fec0003800000 */
.L_x_12:
[----:B------:R-:W-:-:S04]  /*0770*/  LOP3.LUT R0, R0, 0x80000000, RZ, 0xc0, !PT ;  /* 0x8000000000007812 */ /* 0x000fc800078ec0ff */
[----:B------:R-:W-:Y:S01]  /*0780*/  LOP3.LUT R0, R0, 0x7f800000, RZ, 0xfc, !PT ;  /* 0x7f80000000007812 */ /* 0x000fe200078efcff */
[----:B------:R-:W-:Y:S06]  /*0790*/  BRA `(.L_x_13) ;  /* 0x0000000000047947 */ /* 0x000fec0003800000 */
.L_x_11:
[----:B------:R-:W-:-:S07]  /*07a0*/  IMAD R0, R6, 0x800000, R0 ;  /* 0x0080000006007824 */ /* 0x000fce00078e0200 */
.L_x_13:
[----:B------:R-:W-:Y:S05]  /*07b0*/  BSYNC.RECONVERGENT B2 ;  /* 0x0000000000027941 */ /* 0x000fea0003800200 */
.L_x_10:
[----:B------:R-:W-:Y:S05]  /*07c0*/  BRA `(.L_x_14) ;  /* 0x0000000000207947 */ /* 0x000fea0003800000 */
.L_x_9:
[----:B------:R-:W-:-:S04]  /*07d0*/  LOP3.LUT R0, R8, 0x80000000, R7, 0x48, !PT ;  /* 0x8000000008007812 */ /* 0x000fc800078e4807 */
[----:B------:R-:W-:Y:S01]  /*07e0*/  LOP3.LUT R0, R0, 0x7f800000, RZ, 0xfc, !PT ;  /* 0x7f80000000007812 */ /* 0x000fe200078efcff */
[----:B------:R-:W-:Y:S06]  /*07f0*/  BRA `(.L_x_14) ;  /* 0x0000000000147947 */ /* 0x000fec0003800000 */
.L_x_8:
[----:B------:R-:W-:Y:S01]  /*0800*/  LOP3.LUT R0, R8, 0x80000000, R7, 0x48, !PT ;  /* 0x8000000008007812 */ /* 0x000fe200078e4807 */
[----:B------:R-:W-:Y:S06]  /*0810*/  BRA `(.L_x_14) ;  /* 0x00000000000c7947 */ /* 0x000fec0003800000 */
.L_x_7:
[----:B------:R-:W0:Y:S01]  /*0820*/  MUFU.RSQ R0, -QNAN ;  /* 0xffc0000000007908 */ /* 0x000e220000001400 */
[----:B------:R-:W-:Y:S05]  /*0830*/  BRA `(.L_x_14) ;  /* 0x0000000000047947 */ /* 0x000fea0003800000 */
.L_x_6:
[----:B------:R-:W-:-:S07]  /*0840*/  FADD.FTZ R0, R0, R3 ;  /* 0x0000000300007221 */ /* 0x000fce0000010000 */
.L_x_14:
[----:B------:R-:W-:Y:S05]  /*0850*/  BSYNC.RECONVERGENT B1 ;  /* 0x0000000000017941 */ /* 0x000fea0003800200 */
.L_x_4:
[----:B------:R-:W-:-:S04]  /*0860*/  IMAD.MOV.U32 R5, RZ, RZ, 0x0 ;  /* 0x00000000ff057424 */ /* 0x000fc800078e00ff */
[----:B0-----:R-:W-:Y:S05]  /*0870*/  RET.REL.NODEC R4 `(_Z21calculate_probabilityPjPfjS_) ;  /* 0xfffffff404e07950 */ /* 0x001fea0003c3ffff */
.L_x_15:
        /* <DEDUP_REMOVED lines=16> */
.L_x_36:


//--------------------- .text._Z15get_minimum_cdfPjj --------------------------
	.section	.text._Z15get_minimum_cdfPjj,"ax",@progbits
	.align	128
        .global         _Z15get_minimum_cdfPjj
        .type           _Z15get_minimum_cdfPjj,@function
        .size           _Z15get_minimum_cdfPjj,(.L_x_40 - _Z15get_minimum_cdfPjj)
        .other          _Z15get_minimum_cdfPjj,@"STO_CUDA_ENTRY STV_DEFAULT"
_Z15get_minimum_cdfPjj:
.text._Z15get_minimum_cdfPjj:
[----:B------:R-:W-:Y:S01]  /*0000*/  LDC R1, c[0x0][0x37c] ;  /* 0x0000df00ff017b82 */ /* 0x000fe20000000800 */
[----:B------:R-:W-:Y:S05]  /*0010*/  EXIT ;  /* 0x000000000000794d */ /* 0x000fea0003800000 */
.L_x_16:
        /* <DEDUP_REMOVED lines=14> */
.L_x_40:


//--------------------- .text._Z9prefixSumPfi     --------------------------
	.section	.text._Z9prefixSumPfi,"ax",@progbits
	.align	128
        .global         _Z9prefixSumPfi
        .type           _Z9prefixSumPfi,@function
        .size           _Z9prefixSumPfi,(.L_x_41 - _Z9prefixSumPfi)
        .other          _Z9prefixSumPfi,@"STO_CUDA_ENTRY STV_DEFAULT"
_Z9prefixSumPfi:
.text._Z9prefixSumPfi:
[----:B------:R-:W-:Y:S01]  /*0000*/  LDC R1, c[0x0][0x37c] ;  /* 0x0000df00ff017b82 */ /* 0x000fe20000000800 */
[----:B------:R-:W0:Y:S01]  /*0010*/  S2R R0, SR_TID.X ;  /* 0x0000000000007919 */ /* 0x000e220000002100 */
[----:B------:R-:W1:Y:S01]  /*0020*/  LDCU.64 UR6, c[0x0][0x358] ;  /* 0x00006b00ff0677ac */ /* 0x000e620008000a00 */
[----:B------:R-:W-:Y:S01]  /*0030*/  HFMA2 R4, -RZ, RZ, 0, 0 ;  /* 0x00000000ff047431 */ /* 0x000fe200000001ff */
[----:B0-----:R-:W-:-:S13]  /*0040*/  ISETP.NE.AND P0, PT, R0, RZ, PT ;  /* 0x000000ff0000720c */ /* 0x001fda0003f05270 */
[----:B------:R-:W0:Y:S01]  /*0050*/  @P0 LDC.64 R2, c[0x0][0x380] ;  /* 0x0000e000ff020b82 */ /* 0x000e220000000a00 */
[----:B------:R-:W-:-:S05]  /*0060*/  @P0 IADD3 R5, PT, PT, R0, -0x1, RZ ;  /* 0xffffffff00050810 */ /* 0x000fca0007ffe0ff */
[----:B0-----:R-:W-:-:S05]  /*0070*/  @P0 IMAD.WIDE.U32 R2, R5, 0x4, R2 ;  /* 0x0000000405020825 */ /* 0x001fca00078e0002 */
[----:B-1----:R-:W2:Y:S01]  /*0080*/  @P0 LDG.E R4, desc[UR6][R2.64] ;  /* 0x0000000602040981 */ /* 0x002ea2000c1e1900 */
[----:B------:R-:W0:Y:S01]  /*0090*/  S2UR UR5, SR_CgaCtaId ;  /* 0x00000000000579c3 */ /* 0x000e220000008800 */
[----:B------:R-:W-:Y:S01]  /*00a0*/  UMOV UR4, 0x400 ;  /* 0x0000040000047882 */ /* 0x000fe20000000000 */
[----:B------:R-:W-:Y:S01]  /*00b0*/  MOV R6, RZ ;  /* 0x000000ff00067202 */ /* 0x000fe20000000f00 */
[----:B0-----:R-:W-:Y:S01]  /*00c0*/  ULEA UR4, UR5, UR4, 0x18 ;  /* 0x0000000405047291 */ /* 0x001fe2000f8ec0ff */
[----:B------:R-:W0:Y:S05]  /*00d0*/  LDCU UR5, c[0x0][0x388] ;  /* 0x00007100ff0577ac */ /* 0x000e2a0008000800 */
[----:B------:R-:W-:Y:S01]  /*00e0*/  LEA R5, R0, UR4, 0x2 ;  /* 0x0000000400057c11 */ /* 0x000fe2000f8e10ff */
[----:B0-----:R-:W-:-:S05]  /*00f0*/  IMAD.U32 R9, RZ, RZ, UR5 ;  /* 0x00000005ff097e24 */ /* 0x001fca000f8e00ff */
[----:B------:R-:W-:Y:S01]  /*0100*/  ISETP.GE.AND P0, PT, R9, 0x2, PT ;  /* 0x000000020900780c */ /* 0x000fe20003f06270 */
[----:B--2---:R0:W-:Y:S01]  /*0110*/  STS [R5], R4 ;  /* 0x0000000405007388 */ /* 0x0041e20000000800 */
[----:B------:R-:W-:Y:S11]  /*0120*/  BAR.SYNC.DEFER_BLOCKING 0x0 ;  /* 0x0000000000007b1d */ /* 0x000ff60000010000 */
[----:B------:R-:W-:Y:S05]  /*0130*/  @!P0 BRA `(.L_x_17) ;  /* 0x0000000000848947 */ /* 0x000fea0003800000 */
[----:B------:R-:W-:Y:S01]  /*0140*/  BSSY.RECONVERGENT B0, `(.L_x_17) ;  /* 0x0000020000007945 */ /* 0x000fe20003800200 */
[----:B------:R-:W-:Y:S01]  /*0150*/  IMAD.MOV.U32 R3, RZ, RZ, RZ ;  /* 0x000000ffff037224 */ /* 0x000fe200078e00ff */
[----:B------:R-:W-:Y:S01]  /*0160*/  MOV R7, 0x1 ;  /* 0x0000000100077802 */ /* 0x000fe20000000f00 */
[----:B------:R-:W1:Y:S06]  /*0170*/  LDCU UR5, c[0x0][0x388] ;  /* 0x00007100ff0577ac */ /* 0x000e6c0008000800 */
.L_x_21:
[----:B------:R-:W-:Y:S01]  /*0180*/  ISETP.GE.U32.AND P0, PT, R0, R7, PT ;  /* 0x000000070000720c */ /* 0x000fe20003f06070 */
[----:B------:R-:W-:Y:S01]  /*0190*/  BSSY.RECONVERGENT B1, `(.L_x_18) ;  /* 0x0000015000017945 */ /* 0x000fe20003800200 */
[----:B------:R-:W-:-:S11]  /*01a0*/  LOP3.LUT R6, R3, 0x1, RZ, 0x3c, !PT ;  /* 0x0000000103067812 */ /* 0x000fd600078e3cff */
[----:B------:R-:W-:Y:S05]  /*01b0*/  @!P0 BRA `(.L_x_19) ;  /* 0x00000000002c8947 */ /* 0x000fea0003800000 */
[----:B-1----:R-:W-:-:S04]  /*01c0*/  IMAD.U32 R9, RZ, RZ, UR5 ;  /* 0x00000005ff097e24 */ /* 0x002fc8000f8e00ff */
[-C--:B------:R-:W-:Y:S02]  /*01d0*/  IMAD R2, R3, R9.reuse, R0 ;  /* 0x0000000903027224 */ /* 0x080fe400078e0200 */
[----:B0-----:R-:W-:-:S03]  /*01e0*/  IMAD R4, R6, R9, RZ ;  /* 0x0000000906047224 */ /* 0x001fc600078e02ff */
[----:B------:R-:W-:Y:S01]  /*01f0*/  IADD3 R2, PT, PT, R2, -R7, RZ ;  /* 0x8000000702027210 */ /* 0x000fe20007ffe0ff */
[----:B------:R-:W-:-:S03]  /*0200*/  IMAD R4, R4, 0x4, R5 ;  /* 0x0000000404047824 */ /* 0x000fc600078e0205 */
[----:B------:R-:W-:Y:S02]  /*0210*/  LEA R2, R2, UR4, 0x2 ;  /* 0x0000000402027c11 */ /* 0x000fe4000f8e10ff */
[----:B------:R-:W-:Y:S04]  /*0220*/  LDS R3, [R4] ;  /* 0x0000000004037984 */ /* 0x000fe80000000800 */
[----:B------:R-:W0:Y:S02]  /*0230*/  LDS R2, [R2] ;  /* 0x0000000002027984 */ /* 0x000e240000000800 */
[----:B0-----:R-:W-:-:S05]  /*0240*/  FADD R3, R2, R3 ;  /* 0x0000000302037221 */ /* 0x001fca0000000000 */
[----:B------:R0:W-:Y:S01]  /*0250*/  STS [R4], R3 ;  /* 0x0000000304007388 */ /* 0x0001e20000000800 */
[----:B------:R-:W-:Y:S05]  /*0260*/  BRA `(.L_x_20) ;  /* 0x00000000001c7947 */ /* 0x000fea0003800000 */
.L_x_19:
[----:B-1----:R-:W-:-:S05]  /*0270*/  MOV R9, UR5 ;  /* 0x0000000500097c02 */ /* 0x002fca0008000f00 */
[-C--:B------:R-:W-:Y:S02]  /*0280*/  IMAD R2, R3, R9.reuse, RZ ;  /* 0x0000000903027224 */ /* 0x080fe400078e02ff */
[----:B0-----:R-:W-:Y:S02]  /*0290*/  IMAD R4, R6, R9, RZ ;  /* 0x0000000906047224 */ /* 0x001fe400078e02ff */
[----:B------:R-:W-:-:S03]  /*02a0*/  IMAD R2, R2, 0x4, R5 ;  /* 0x0000000402027824 */ /* 0x000fc600078e0205 */
[----:B------:R-:W-:-:S03]  /*02b0*/  LEA R3, R4, R5, 0x2 ;  /* 0x0000000504037211 */ /* 0x000fc600078e10ff */
[----:B------:R-:W0:Y:S04]  /*02c0*/  LDS R2, [R2] ;  /* 0x0000000002027984 */ /* 0x000e280000000800 */
[----:B0-----:R1:W-:Y:S02]  /*02d0*/  STS [R3], R2 ;  /* 0x0000000203007388 */ /* 0x0013e40000000800 */
.L_x_20:
[----:B------:R-:W-:Y:S05]  /*02e0*/  BSYNC.RECONVERGENT B1 ;  /* 0x0000000000017941 */ /* 0x000fea0003800200 */
.L_x_18:
[----:B------:R-:W-:Y:S01]  /*02f0*/  IMAD.SHL.U32 R7, R7, 0x2, RZ ;  /* 0x0000000207077824 */ /* 0x000fe200078e00ff */
[----:B------:R-:W-:Y:S01]  /*0300*/  BAR.SYNC.DEFER_BLOCKING 0x0 ;  /* 0x0000000000007b1d */ /* 0x000fe20000010000 */
[----:B01----:R-:W-:-:S03]  /*0310*/  MOV R3, R6 ;  /* 0x0000000600037202 */ /* 0x003fc60000000f00 */
[----:B------:R-:W-:-:S13]  /*0320*/  ISETP.GE.AND P0, PT, R7, R9, PT ;  /* 0x000000090700720c */ /* 0x000fda0003f06270 */
[----:B------:R-:W-:Y:S05]  /*0330*/  @!P0 BRA `(.L_x_21) ;  /* 0xfffffffc00908947 */ /* 0x000fea000383ffff */
[----:B------:R-:W-:Y:S05]  /*0340*/  BSYNC.RECONVERGENT B0 ;  /* 0x0000000000007941 */ /* 0x000fea0003800200 */
.L_x_17:
[----:B------:R-:W-:Y:S01]  /*0350*/  IMAD R6, R6, R9, RZ ;  /* 0x0000000906067224 */ /* 0x000fe200078e02ff */
[----:B------:R-:W1:Y:S03]  /*0360*/  LDC.64 R2, c[0x0][0x380] ;  /* 0x0000e000ff027b82 */ /* 0x000e660000000a00 */
[----:B------:R-:W-:-:S05]  /*0370*/  IMAD R6, R6, 0x4, R5 ;  /* 0x0000000406067824 */ /* 0x000fca00078e0205 */
[----:B0-----:R-:W0:Y:S01]  /*0380*/  LDS R5, [R6] ;  /* 0x0000000006057984 */ /* 0x001e220000000800 */
[----:B-1----:R-:W-:-:S05]  /*0390*/  IMAD.WIDE.U32 R2, R0, 0x4, R2 ;  /* 0x0000000400027825 */ /* 0x002fca00078e0002 */
[----:B0-----:R-:W-:Y:S01]  /*03a0*/  STG.E desc[UR6][R2.64], R5 ;  /* 0x0000000502007986 */ /* 0x001fe2000c101906 */
[----:B------:R-:W-:Y:S05]  /*03b0*/  EXIT ;  /* 0x000000000000794d */ /* 0x000fea0003800000 */
.L_x_22:
        /* <DEDUP_REMOVED lines=12> */
.L_x_41:


//--------------------- .text._Z20histogram_generationPjPhi --------------------------
	.section	.text._Z20histogram_generationPjPhi,"ax",@progbits
	.align	128
        .global         _Z20histogram_generationPjPhi
        .type           _Z20histogram_generationPjPhi,@function
        .size           _Z20histogram_generationPjPhi,(.L_x_37 - _Z20histogram_generationPjPhi)
        .other          _Z20histogram_generationPjPhi,@"STO_CUDA_ENTRY STV_DEFAULT"
_Z20histogram_generationPjPhi:
.text._Z20histogram_generationPjPhi:
[----:B------:R-:W-:Y:S08]  /*0000*/  LDC R1, c[0x0][0x37c] ;  /* 0x0000df00ff017b82 */ /* 0x000ff00000000800 */
[----:B------:R-:W0:Y:S01]  /*0010*/  LDC R5, c[0x0][0x360] ;  /* 0x0000d800ff057b82 */ /* 0x000e220000000800 */
[----:B------:R-:W-:-:S07]  /*0020*/  MOV R12, 0x2f0 ;  /* 0x000002f0000c7802 */ /* 0x000fce0000000f00 */
[----:B------:R-:W1:Y:S01]  /*0030*/  LDC R11, c[0x0][0x390] ;  /* 0x0000e400ff0b7b82 */ /* 0x000e620000000800 */
[----:B0-----:R-:W-:-:S04]  /*0040*/  SHF.R.U32.HI R4, RZ, 0x5, R5 ;  /* 0x00000005ff047819 */ /* 0x001fc80000011605 */
[-C--:B------:R-:W-:Y:S02]  /*0050*/  IABS R7, R4.reuse ;  /* 0x0000000400077213 */ /* 0x080fe40000000000 */
[----:B------:R-:W-:Y:S02]  /*0060*/  IABS R10, R4 ;  /* 0x00000004000a7213 */ /* 0x000fe40000000000 */
[----:B------:R-:W0:Y:S01]  /*0070*/  I2F.RP R0, R7 ;  /* 0x0000000700007306 */ /* 0x000e220000209400 */
[----:B-1----:R-:W-:-:S07]  /*0080*/  IABS R8, R11 ;  /* 0x0000000b00087213 */ /* 0x002fce0000000000 */
[----:B0-----:R-:W0:Y:S02]  /*0090*/  MUFU.RCP R0, R0 ;  /* 0x0000000000007308 */ /* 0x001e240000001000 */
[----:B0-----:R-:W-:Y:S02]  /*00a0*/  VIADD R2, R0, 0xffffffe ;  /* 0x0ffffffe00027836 */ /* 0x001fe40000000000 */
[----:B------:R-:W-:-:S04]  /*00b0*/  IMAD.MOV R0, RZ, RZ, -R10 ;  /* 0x000000ffff007224 */ /* 0x000fc800078e0a0a */
[----:B------:R0:W1:Y:S02]  /*00c0*/  F2I.FTZ.U32.TRUNC.NTZ R3, R2 ;  /* 0x0000000200037305 */ /* 0x000064000021f000 */
[----:B0-----:R-:W-:Y:S02]  /*00d0*/  IMAD.MOV.U32 R2, RZ, RZ, RZ ;  /* 0x000000ffff027224 */ /* 0x001fe400078e00ff */
[----:B-1----:R-:W-:-:S04]  /*00e0*/  IMAD.MOV R6, RZ, RZ, -R3 ;  /* 0x000000ffff067224 */ /* 0x002fc800078e0a03 */
[----:B------:R-:W-:Y:S02]  /*00f0*/  IMAD R9, R6, R7, RZ ;  /* 0x0000000706097224 */ /* 0x000fe400078e02ff */
[----:B------:R-:W-:Y:S02]  /*0100*/  IMAD.MOV.U32 R6, RZ, RZ, R8 ;  /* 0x000000ffff067224 */ /* 0x000fe400078e0008 */
[----:B------:R-:W-:Y:S02]  /*0110*/  IMAD.HI.U32 R3, R3, R9, R2 ;  /* 0x0000000903037227 */ /* 0x000fe400078e0002 */
[----:B------:R-:W0:Y:S04]  /*0120*/  S2R R9, SR_CTAID.X ;  /* 0x0000000000097919 */ /* 0x000e280000002500 */
[----:B------:R-:W-:-:S04]  /*0130*/  IMAD.HI.U32 R3, R3, R6, RZ ;  /* 0x0000000603037227 */ /* 0x000fc800078e00ff */
[----:B------:R-:W-:Y:S02]  /*0140*/  IMAD R2, R3, R0, R6 ;  /* 0x0000000003027224 */ /* 0x000fe400078e0206 */
[----:B------:R-:W1:Y:S01]  /*0150*/  S2R R0, SR_TID.X ;  /* 0x0000000000007919 */ /* 0x000e620000002100 */
[----:B------:R-:W2:Y:S02]  /*0160*/  LDC R6, c[0x0][0x370] ;  /* 0x0000dc00ff067b82 */ /* 0x000ea40000000800 */
[----:B------:R-:W-:-:S13]  /*0170*/  ISETP.GT.U32.AND P2, PT, R7, R2, PT ;  /* 0x000000020700720c */ /* 0x000fda0003f44070 */
[----:B------:R-:W-:Y:S02]  /*0180*/  @!P2 IMAD.IADD R2, R2, 0x1, -R7 ;  /* 0x000000010202a824 */ /* 0x000fe400078e0a07 */
[----:B------:R-:W-:Y:S01]  /*0190*/  @!P2 VIADD R3, R3, 0x1 ;  /* 0x000000010303a836 */ /* 0x000fe20000000000 */
[----:B------:R-:W-:Y:S02]  /*01a0*/  ISETP.NE.AND P2, PT, R4, RZ, PT ;  /* 0x000000ff0400720c */ /* 0x000fe40003f45270 */
[----:B------:R-:W-:Y:S02]  /*01b0*/  ISETP.GE.U32.AND P0, PT, R2, R7, PT ;  /* 0x000000070200720c */ /* 0x000fe40003f06070 */
[----:B------:R-:W-:Y:S01]  /*01c0*/  LOP3.LUT R2, R4, R11, RZ, 0x3c, !PT ;  /* 0x0000000b04027212 */ /* 0x000fe200078e3cff */
[----:B--2---:R-:W-:-:S03]  /*01d0*/  IMAD.SHL.U32 R6, R6, 0x20, RZ ;  /* 0x0000002006067824 */ /* 0x004fc600078e00ff */
[----:B------:R-:W-:Y:S02]  /*01e0*/  ISETP.GE.AND P1, PT, R2, RZ, PT ;  /* 0x000000ff0200720c */ /* 0x000fe40003f26270 */
[----:B-1----:R-:W-:-:S05]  /*01f0*/  LOP3.LUT R2, R0, 0x1f, RZ, 0xc0, !PT ;  /* 0x0000001f00027812 */ /* 0x002fca00078ec0ff */
[----:B------:R-:W-:-:S04]  /*0200*/  @P0 VIADD R3, R3, 0x1 ;  /* 0x0000000103030836 */ /* 0x000fc80000000000 */
[----:B------:R-:W-:Y:S02]  /*0210*/  IMAD.MOV.U32 R7, RZ, RZ, R3 ;  /* 0x000000ffff077224 */ /* 0x000fe400078e0003 */
[----:B------:R-:W-:Y:S02]  /*0220*/  IMAD.IADD R3, R0, 0x1, R5 ;  /* 0x0000000100037824 */ /* 0x000fe400078e0205 */
[----:B------:R-:W-:Y:S01]  /*0230*/  @!P1 IMAD.MOV R7, RZ, RZ, -R7 ;  /* 0x000000ffff079224 */ /* 0x000fe200078e0a07 */
[----:B------:R-:W-:Y:S01]  /*0240*/  @!P2 LOP3.LUT R7, RZ, R4, RZ, 0x33, !PT ;  /* 0x00000004ff07a212 */ /* 0x000fe200078e33ff */
[----:B------:R-:W-:Y:S01]  /*0250*/  IMAD.MOV R8, RZ, RZ, -R3 ;  /* 0x000000ffff087224 */ /* 0x000fe200078e0a03 */
[----:B------:R-:W-:Y:S01]  /*0260*/  SHF.R.U32.HI R4, RZ, 0x5, R0 ;  /* 0x00000005ff047819 */ /* 0x000fe20000011600 */
[----:B0-----:R-:W-:-:S03]  /*0270*/  IMAD R3, R9, 0x20, R2 ;  /* 0x0000002009037824 */ /* 0x001fc600078e0202 */
[----:B------:R-:W-:Y:S01]  /*0280*/  PRMT R8, R8, 0x7710, RZ ;  /* 0x0000771008087816 */ /* 0x000fe200000000ff */
[CC--:B------:R-:W-:Y:S02]  /*0290*/  IMAD R3, R4.reuse, R7.reuse, R3 ;  /* 0x0000000704037224 */ /* 0x0c0fe400078e0203 */
[----:B------:R-:W-:Y:S01]  /*02a0*/  IMAD R4, R4, R7, R7 ;  /* 0x0000000704047224 */ /* 0x000fe200078e0207 */
[----:B------:R-:W-:Y:S01]  /*02b0*/  LOP3.LUT R7, R5, 0xffff, RZ, 0xc0, !PT ;  /* 0x0000ffff05077812 */ /* 0x000fe200078ec0ff */
[----:B------:R-:W-:-:S05]  /*02c0*/  VIADD R8, R8, 0x201f ;  /* 0x0000201f08087836 */ /* 0x000fca0000000000 */
[----:B------:R-:W-:-:S07]  /*02d0*/  LOP3.LUT R11, R8, 0xffff, RZ, 0xc0, !PT ;  /* 0x0000ffff080b7812 */ /* 0x000fce00078ec0ff */
[----:B------:R-:W-:Y:S05]  /*02e0*/  CALL.REL.NOINC `($__internal_1_$__cuda_sm20_div_u16) ;  /* 0x0000000800c87944 */ /* 0x000fea0003c00000 */
[----:B------:R-:W-:Y:S01]  /*02f0*/  LOP3.LUT R12, R7, 0x3, RZ, 0xc0, !PT ;  /* 0x00000003070c7812 */ /* 0x000fe200078ec0ff */
[----:B------:R-:W-:Y:S01]  /*0300*/  BSSY.RECONVERGENT B0, `(.L_x_23) ;  /* 0x0000010000007945 */ /* 0x000fe20003800200 */
[----:B------:R-:W-:Y:S02]  /*0310*/  IMAD.MOV.U32 R8, RZ, RZ, R0 ;  /* 0x000000ffff087224 */ /* 0x000fe400078e0000 */
[----:B------:R-:W-:-:S13]  /*0320*/  ISETP.NE.AND P0, PT, R12, 0x2, PT ;  /* 0x000000020c00780c */ /* 0x000fda0003f05270 */
[----:B------:R-:W-:Y:S05]  /*0330*/  @!P0 BRA `(.L_x_24) ;  /* 0x0000000000308947 */ /* 0x000fea0003800000 */
[----:B------:R-:W0:Y:S01]  /*0340*/  S2R R10, SR_CgaCtaId ;  /* 0x00000000000a7919 */ /* 0x000e220000008800 */
[----:B------:R-:W-:Y:S01]  /*0350*/  MOV R9, 0x400 ;  /* 0x0000040000097802 */ /* 0x000fe20000000f00 */
[----:B------:R-:W-:Y:S02]  /*0360*/  IMAD.MOV.U32 R7, RZ, RZ, RZ ;  /* 0x000000ffff077224 */ /* 0x000fe400078e00ff */
[----:B------:R-:W-:Y:S01]  /*0370*/  IMAD.MOV.U32 R8, RZ, RZ, R0 ;  /* 0x000000ffff087224 */ /* 0x000fe200078e0000 */
[----:B0-----:R-:W-:-:S07]  /*0380*/  LEA R9, R10, R9, 0x18 ;  /* 0x000000090a097211 */ /* 0x001fce00078ec0ff */
.L_x_25:
[----:B------:R-:W-:Y:S02]  /*0390*/  IMAD R10, R8, 0x4, R9 ;  /* 0x00000004080a7824 */ /* 0x000fe400078e0209 */
[----:B------:R-:W-:Y:S02]  /*03a0*/  VIADD R7, R7, 0x1 ;  /* 0x0000000107077836 */ /* 0x000fe40000000000 */
[----:B------:R-:W-:Y:S01]  /*03b0*/  IMAD.IADD R8, R5, 0x1, R8 ;  /* 0x0000000105087824 */ /* 0x000fe200078e0208 */
[----:B------:R0:W-:Y:S02]  /*03c0*/  STS [R10], RZ ;  /* 0x000000ff0a007388 */ /* 0x0001e40000000800 */
[----:B------:R-:W-:-:S04]  /*03d0*/  LOP3.LUT R11, R7, R12, RZ, 0x3c, !PT ;  /* 0x0000000c070b7212 */ /* 0x000fc800078e3cff */
[----:B------:R-:W-:-:S13]  /*03e0*/  ISETP.NE.AND P0, PT, R11, 0x2, PT ;  /* 0x000000020b00780c */ /* 0x000fda0003f05270 */
[----:B0-----:R-:W-:Y:S05]  /*03f0*/  @P0 BRA `(.L_x_25) ;  /* 0xfffffffc00e40947 */ /* 0x001fea000383ffff */
.L_x_24:
[----:B------:R-:W-:Y:S05]  /*0400*/  BSYNC.RECONVERGENT B0 ;  /* 0x0000000000007941 */ /* 0x000fea0003800200 */
.L_x_23:
[----:B------:R-:W0:Y:S01]  /*0410*/  S2UR UR5, SR_CgaCtaId ;  /* 0x00000000000579c3 */ /* 0x000e220000008800 */
[----:B------:R-:W-:Y:S01]  /*0420*/  UMOV UR4, 0x400 ;  /* 0x0000040000047882 */ /* 0x000fe20000000000 */
[----:B------:R-:W-:Y:S01]  /*0430*/  BSSY.RECONVERGENT B0, `(.L_x_26) ;  /* 0x000000e000007945 */ /* 0x000fe20003800200 */
[----:B0-----:R-:W-:-:S06]  /*0440*/  ULEA UR4, UR5, UR4, 0x18 ;  /* 0x0000000405047291 */ /* 0x001fcc000f8ec0ff */
[----:B------:R-:W-:-:S07]  /*0450*/  LEA R10, R8, UR4, 0x2 ;  /* 0x00000004080a7c11 */ /* 0x000fce000f8e10ff */
.L_x_27:
[C-C-:B------:R-:W-:Y:S01]  /*0460*/  IMAD R7, R5.reuse, 0x4, R10.reuse ;  /* 0x0000000405077824 */ /* 0x140fe200078e020a */
[----:B------:R0:W-:Y:S01]  /*0470*/  STS [R10], RZ ;  /* 0x000000ff0a007388 */ /* 0x0001e20000000800 */
[C-C-:B------:R-:W-:Y:S02]  /*0480*/  IMAD R9, R5.reuse, 0x8, R10.reuse ;  /* 0x0000000805097824 */ /* 0x140fe400078e020a */
[C---:B------:R-:W-:Y:S01]  /*0490*/  IMAD R11, R5.reuse, 0xc, R10 ;  /* 0x0000000c050b7824 */ /* 0x040fe200078e020a */
[----:B------:R1:W-:Y:S01]  /*04a0*/  STS [R7], RZ ;  /* 0x000000ff07007388 */ /* 0x0003e20000000800 */
[----:B------:R-:W-:-:S03]  /*04b0*/  IMAD R8, R5, 0x4, R8 ;  /* 0x0000000405087824 */ /* 0x000fc600078e0208 */
[----:B------:R1:W-:Y:S01]  /*04c0*/  STS [R9], RZ ;  /* 0x000000ff09007388 */ /* 0x0003e20000000800 */
[----:B0-----:R-:W-:Y:S01]  /*04d0*/  IMAD R10, R5, 0x10, R10 ;  /* 0x00000010050a7824 */ /* 0x001fe200078e020a */
[----:B------:R-:W-:Y:S02]  /*04e0*/  ISETP.GE.U32.AND P0, PT, R8, 0x2020, PT ;  /* 0x000020200800780c */ /* 0x000fe40003f06070 */
[----:B------:R1:W-:Y:S11]  /*04f0*/  STS [R11], RZ ;  /* 0x000000ff0b007388 */ /* 0x0003f60000000800 */
[----:B-1----:R-:W-:Y:S05]  /*0500*/  @!P0 BRA `(.L_x_27) ;  /* 0xfffffffc00d48947 */ /* 0x002fea000383ffff */
[----:B------:R-:W-:Y:S05]  /*0510*/  BSYNC.RECONVERGENT B0 ;  /* 0x0000000000007941 */ /* 0x000fea0003800200 */
.L_x_26:
[----:B------:R-:W-:Y:S01]  /*0520*/  BAR.SYNC.DEFER_BLOCKING 0x0 ;  /* 0x0000000000007b1d */ /* 0x000fe20000010000 */
[----:B------:R-:W-:-:S05]  /*0530*/  ISETP.GE.AND P0, PT, R3, R4, PT ;  /* 0x000000040300720c */ /* 0x000fca0003f06270 */
[----:B------:R-:W0:Y:S01]  /*0540*/  LDCU.64 UR6, c[0x0][0x358] ;  /* 0x00006b00ff0677ac */ /* 0x000e220008000a00 */
[----:B------:R-:W-:Y:S01]  /*0550*/  BSSY.RECONVERGENT B0, `(.L_x_28) ;  /* 0x000004d000007945 */ /* 0x000fe20003800200 */
[----:B------:R-:W1:Y:S01]  /*0560*/  LDCU.64 UR8, c[0x0][0x388] ;  /* 0x00007100ff0877ac */ /* 0x000e620008000a00 */
[----:B------:R-:W2:Y:S05]  /*0570*/  LDCU.64 UR10, c[0x0][0x388] ;  /* 0x00007100ff0a77ac */ /* 0x000eaa0008000a00 */
[----:B------:R-:W-:Y:S05]  /*0580*/  @P0 BRA `(.L_x_29) ;  /* 0x0000000400240947 */ /* 0x000fea0003800000 */
[----:B------:R-:W3:Y:S01]  /*0590*/  I2F.U32.RP R12, R6 ;  /* 0x00000006000c7306 */ /* 0x000ee20000209000 */
[C---:B------:R-:W-:Y:S01]  /*05a0*/  IMAD.IADD R7, R6.reuse, 0x1, R3 ;  /* 0x0000000106077824 */ /* 0x040fe200078e0203 */
[----:B------:R-:W-:Y:S01]  /*05b0*/  ISETP.NE.U32.AND P2, PT, R6, RZ, PT ;  /* 0x000000ff0600720c */ /* 0x000fe20003f45070 */
[----:B------:R-:W-:Y:S01]  /*05c0*/  IMAD.MOV R13, RZ, RZ, -R6 ;  /* 0x000000ffff0d7224 */ /* 0x000fe200078e0a06 */
[----:B------:R-:W-:Y:S02]  /*05d0*/  BSSY.RECONVERGENT B1, `(.L_x_30) ;  /* 0x0000026000017945 */ /* 0x000fe40003800200 */
[----:B------:R-:W-:Y:S02]  /*05e0*/  ISETP.GE.AND P0, PT, R7, R4, PT ;  /* 0x000000040700720c */ /* 0x000fe40003f06270 */
[----:B------:R-:W-:Y:S02]  /*05f0*/  VIMNMX R10, PT, PT, R4, R7, !PT ;  /* 0x00000007040a7248 */ /* 0x000fe40007fe0100 */
[----:B------:R-:W-:-:S04]  /*0600*/  SEL R11, RZ, 0x1, P0 ;  /* 0x00000001ff0b7807 */ /* 0x000fc80000000000 */
[----:B------:R-:W-:Y:S01]  /*0610*/  IADD3 R7, PT, PT, R10, -R7, -R11 ;  /* 0x800000070a077210 */ /* 0x000fe20007ffe80b */
[----:B---3--:R-:W3:Y:S02]  /*0620*/  MUFU.RCP R12, R12 ;  /* 0x0000000c000c7308 */ /* 0x008ee40000001000 */
[----:B---3--:R-:W-:-:S06]  /*0630*/  VIADD R8, R12, 0xffffffe ;  /* 0x0ffffffe0c087836 */ /* 0x008fcc0000000000 */
[----:B------:R3:W4:Y:S02]  /*0640*/  F2I.FTZ.U32.TRUNC.NTZ R9, R8 ;  /* 0x0000000800097305 */ /* 0x000724000021f000 */
[----:B---3--:R-:W-:Y:S02]  /*0650*/  IMAD.MOV.U32 R8, RZ, RZ, RZ ;  /* 0x000000ffff087224 */ /* 0x008fe400078e00ff */
[----:B----4-:R-:W-:-:S04]  /*0660*/  IMAD R13, R13, R9, RZ ;  /* 0x000000090d0d7224 */ /* 0x010fc800078e02ff */
[----:B------:R-:W-:-:S06]  /*0670*/  IMAD.HI.U32 R12, R9, R13, R8 ;  /* 0x0000000d090c7227 */ /* 0x000fcc00078e0008 */
[----:B------:R-:W-:-:S04]  /*0680*/  IMAD.HI.U32 R12, R12, R7, RZ ;  /* 0x000000070c0c7227 */ /* 0x000fc800078e00ff */
[----:B------:R-:W-:-:S04]  /*0690*/  IMAD.MOV R8, RZ, RZ, -R12 ;  /* 0x000000ffff087224 */ /* 0x000fc800078e0a0c */
[----:B------:R-:W-:-:S05]  /*06a0*/  IMAD R7, R6, R8, R7 ;  /* 0x0000000806077224 */ /* 0x000fca00078e0207 */
[----:B------:R-:W-:-:S13]  /*06b0*/  ISETP.GE.U32.AND P0, PT, R7, R6, PT ;  /* 0x000000060700720c */ /* 0x000fda0003f06070 */
[----:B------:R-:W-:Y:S02]  /*06c0*/  @P0 IMAD.IADD R7, R7, 0x1, -R6 ;  /* 0x0000000107070824 */ /* 0x000fe400078e0a06 */
[----:B------:R-:W-:-:S03]  /*06d0*/  @P0 VIADD R12, R12, 0x1 ;  /* 0x000000010c0c0836 */ /* 0x000fc60000000000 */
[----:B------:R-:W-:-:S13]  /*06e0*/  ISETP.GE.U32.AND P1, PT, R7, R6, PT ;  /* 0x000000060700720c */ /* 0x000fda0003f26070 */
[----:B------:R-:W-:Y:S01]  /*06f0*/  @P1 VIADD R12, R12, 0x1 ;  /* 0x000000010c0c1836 */ /* 0x000fe20000000000 */
[----:B------:R-:W-:-:S05]  /*0700*/  @!P2 LOP3.LUT R12, RZ, R6, RZ, 0x33, !PT ;  /* 0x00000006ff0ca212 */ /* 0x000fca00078e33ff */
[----:B------:R-:W-:-:S05]  /*0710*/  IMAD.IADD R7, R11, 0x1, R12 ;  /* 0x000000010b077824 */ /* 0x000fca00078e020c */
[C---:B------:R-:W-:Y:S02]  /*0720*/  LOP3.LUT R8, R7.reuse, 0x3, RZ, 0xc0, !PT ;  /* 0x0000000307087812 */ /* 0x040fe400078ec0ff */
[----:B------:R-:W-:Y:S02]  /*0730*/  ISETP.GE.U32.AND P0, PT, R7, 0x3, PT ;  /* 0x000000030700780c */ /* 0x000fe40003f06070 */
[----:B------:R-:W-:-:S13]  /*0740*/  ISETP.NE.AND P1, PT, R8, 0x3, PT ;  /* 0x000000030800780c */ /* 0x000fda0003f25270 */
[----:B------:R-:W-:Y:S05]  /*0750*/  @!P1 BRA `(.L_x_31) ;  /* 0x0000000000349947 */ /* 0x000fea0003800000 */
[----:B------:R-:W-:-:S05]  /*0760*/  VIADD R7, R7, 0x1 ;  /* 0x0000000107077836 */ /* 0x000fca0000000000 */
[----:B------:R-:W-:-:S05]  /*0770*/  LOP3.LUT R7, R7, 0x3, RZ, 0xc0, !PT ;  /* 0x0000000307077812 */ /* 0x000fca00078ec0ff */
[----:B------:R-:W-:-:S07]  /*0780*/  IMAD.MOV R7, RZ, RZ, -R7 ;  /* 0x000000ffff077224 */ /* 0x000fce00078e0a07 */
.L_x_32:
[----:B-1----:R-:W-:-:S04]  /*0790*/  IADD3 R8, P1, PT, R3, UR8, RZ ;  /* 0x0000000803087c10 */ /* 0x002fc8000ff3e0ff */
[----:B------:R-:W-:-:S06]  /*07a0*/  LEA.HI.X.SX32 R9, R3, UR9, 0x1, P1 ;  /* 0x0000000903097c11 */ /* 0x000fcc00088f0eff */
[----:B0--3--:R-:W3:Y:S01]  /*07b0*/  LDG.E.U8 R9, desc[UR6][R8.64] ;  /* 0x0000000608097981 */ /* 0x009ee2000c1e1100 */
[----:B------:R-:W-:Y:S02]  /*07c0*/  VIADD R7, R7, 0x1 ;  /* 0x0000000107077836 */ /* 0x000fe40000000000 */
[----:B------:R-:W-:-:S03]  /*07d0*/  IMAD.IADD R3, R6, 0x1, R3 ;  /* 0x0000000106037824 */ /* 0x000fc600078e0203 */
[----:B------:R-:W-:Y:S01]  /*07e0*/  ISETP.NE.AND P1, PT, R7, RZ, PT ;  /* 0x000000ff0700720c */ /* 0x000fe20003f25270 */
[----:B---3--:R-:W-:-:S05]  /*07f0*/  IMAD R10, R2, 0x101, R9 ;  /* 0x00000101020a7824 */ /* 0x008fca00078e0209 */
[----:B------:R-:W-:-:S05]  /*0800*/  LEA R10, R10, UR4, 0x2 ;  /* 0x000000040a0a7c11 */ /* 0x000fca000f8e10ff */
[----:B------:R3:W-:Y:S02]  /*0810*/  ATOMS.POPC.INC.32 RZ, [R10+URZ] ;  /* 0x000000000aff7f8c */ /* 0x0007e4000d8000ff */
[----:B------:R-:W-:Y:S05]  /*0820*/  @P1 BRA `(.L_x_32) ;  /* 0xfffffffc00d81947 */ /* 0x000fea000383ffff */
.L_x_31:
[----:B012---:R-:W-:Y:S05]  /*0830*/  BSYNC.RECONVERGENT B1 ;  /* 0x0000000000017941 */ /* 0x007fea0003800200 */
.L_x_30:
[----:B------:R-:W-:Y:S05]  /*0840*/  @!P0 BRA `(.L_x_29) ;  /* 0x0000000000748947 */ /* 0x000fea0003800000 */
[----:B------:R-:W-:-:S07]  /*0850*/  SHF.R.S32.HI R19, RZ, 0x1f, R6 ;  /* 0x0000001fff137819 */ /* 0x000fce0000011406 */
.L_x_33:
[----:B------:R-:W-:-:S04]  /*0860*/  IADD3 R14, P0, PT, R3, UR10, RZ ;  /* 0x0000000a030e7c10 */ /* 0x000fc8000ff1e0ff */
[----:B------:R-:W-:Y:S02]  /*0870*/  LEA.HI.X.SX32 R15, R3, UR11, 0x1, P0 ;  /* 0x0000000b030f7c11 */ /* 0x000fe400080f0eff */
[----:B------:R-:W-:-:S05]  /*0880*/  IADD3 R8, P0, PT, R6, R14, RZ ;  /* 0x0000000e06087210 */ /* 0x000fca0007f1e0ff */
[C---:B------:R-:W-:Y:S01]  /*0890*/  IMAD.X R9, R19.reuse, 0x1, R15, P0 ;  /* 0x0000000113097824 */ /* 0x040fe200000e060f */
[C---:B---3--:R-:W-:Y:S01]  /*08a0*/  IADD3 R10, P0, PT, R6.reuse, R8, RZ ;  /* 0x00000008060a7210 */ /* 0x048fe20007f1e0ff */
[----:B------:R-:W2:Y:S04]  /*08b0*/  LDG.E.U8 R15, desc[UR6][R14.64] ;  /* 0x000000060e0f7981 */ /* 0x000ea8000c1e1100 */
[C---:B------:R-:W-:Y:S01]  /*08c0*/  IMAD.X R11, R19.reuse, 0x1, R9, P0 ;  /* 0x00000001130b7824 */ /* 0x040fe200000e0609 */
[----:B------:R-:W-:Y:S01]  /*08d0*/  IADD3 R12, P0, PT, R6, R10, RZ ;  /* 0x0000000a060c7210 */ /* 0x000fe20007f1e0ff */
[----:B------:R-:W3:Y:S04]  /*08e0*/  LDG.E.U8 R9, desc[UR6][R8.64] ;  /* 0x0000000608097981 */ /* 0x000ee8000c1e1100 */
[----:B------:R-:W-:-:S02]  /*08f0*/  IMAD.X R13, R19, 0x1, R11, P0 ;  /* 0x00000001130d7824 */ /* 0x000fc400000e060b */
[----:B----4-:R-:W4:Y:S04]  /*0900*/  LDG.E.U8 R11, desc[UR6][R10.64] ;  /* 0x000000060a0b7981 */ /* 0x010f28000c1e1100 */
[----:B------:R-:W5:Y:S01]  /*0910*/  LDG.E.U8 R13, desc[UR6][R12.64] ;  /* 0x000000060c0d7981 */ /* 0x000f62000c1e1100 */
[----:B------:R-:W-:-:S04]  /*0920*/  IADD3 R3, PT, PT, R6, R3, R6 ;  /* 0x0000000306037210 */ /* 0x000fc80007ffe006 */
[----:B------:R-:W-:-:S04]  /*0930*/  IADD3 R3, PT, PT, R6, R3, R6 ;  /* 0x0000000306037210 */ /* 0x000fc80007ffe006 */
[----:B------:R-:W-:Y:S01]  /*0940*/  ISETP.GE.AND P0, PT, R3, R4, PT ;  /* 0x000000040300720c */ /* 0x000fe20003f06270 */
[C---:B--2---:R-:W-:Y:S02]  /*0950*/  IMAD R7, R2.reuse, 0x101, R15 ;  /* 0x0000010102077824 */ /* 0x044fe400078e020f */
[----:B---3--:R-:W-:-:S03]  /*0960*/  IMAD R16, R2, 0x101, R9 ;  /* 0x0000010102107824 */ /* 0x008fc600078e0209 */
[----:B------:R-:W-:Y:S01]  /*0970*/  LEA R7, R7, UR4, 0x2 ;  /* 0x0000000407077c11 */ /* 0x000fe2000f8e10ff */
[----:B----4-:R-:W-:Y:S01]  /*0980*/  IMAD R17, R2, 0x101, R11 ;  /* 0x0000010102117824 */ /* 0x010fe200078e020b */
[----:B------:R-:W-:-:S03]  /*0990*/  LEA R16, R16, UR4, 0x2 ;  /* 0x0000000410107c11 */ /* 0x000fc6000f8e10ff */
[----:B------:R4:W-:Y:S01]  /*09a0*/  ATOMS.POPC.INC.32 RZ, [R7+URZ] ;  /* 0x0000000007ff7f8c */ /* 0x0009e2000d8000ff */
[----:B-----5:R-:W-:Y:S01]  /*09b0*/  IMAD R18, R2, 0x101, R13 ;  /* 0x0000010102127824 */ /* 0x020fe200078e020d */
[----:B------:R-:W-:Y:S02]  /*09c0*/  LEA R17, R17, UR4, 0x2 ;  /* 0x0000000411117c11 */ /* 0x000fe4000f8e10ff */
[----:B------:R4:W-:Y:S02]  /*09d0*/  ATOMS.POPC.INC.32 RZ, [R16+URZ] ;  /* 0x0000000010ff7f8c */ /* 0x0009e4000d8000ff */
[----:B------:R-:W-:Y:S02]  /*09e0*/  LEA R18, R18, UR4, 0x2 ;  /* 0x0000000412127c11 */ /* 0x000fe4000f8e10ff */
[----:B------:R4:W-:Y:S04]  /*09f0*/  ATOMS.POPC.INC.32 RZ, [R17+URZ] ;  /* 0x0000000011ff7f8c */ /* 0x0009e8000d8000ff */
[----:B------:R4:W-:Y:S01]  /*0a00*/  ATOMS.POPC.INC.32 RZ, [R18+URZ] ;  /* 0x0000000012ff7f8c */ /* 0x0009e2000d8000ff */
[----:B------:R-:W-:Y:S05]  /*0a10*/  @!P0 BRA `(.L_x_33) ;  /* 0xfffffffc00908947 */ /* 0x000fea000383ffff */
.L_x_29:
[----:B012---:R-:W-:Y:S05]  /*0a20*/  BSYNC.RECONVERGENT B0 ;  /* 0x0000000000007941 */ /* 0x007fea0003800200 */
.L_x_28:
[----:B------:R-:W-:Y:S01]  /*0a30*/  BAR.SYNC.DEFER_BLOCKING 0x0 ;  /* 0x0000000000007b1d */ /* 0x000fe20000010000 */
[----:B------:R-:W-:-:S13]  /*0a40*/  ISETP.GT.U32.AND P0, PT, R0, 0xff, PT ;  /* 0x000000ff0000780c */ /* 0x000fda0003f04070 */
[----:B------:R-:W-:Y:S05]  /*0a50*/  @P0 EXIT ;  /* 0x000000000000094d */ /* 0x000fea0003800000 */
[----:B------:R-:W0:Y:S01]  /*0a60*/  LDC.64 R2, c[0x0][0x380] ;  /* 0x0000e000ff027b82 */ /* 0x000e220000000a00 */
[----:B------:R-:W-:-:S05]  /*0a70*/  LEA R4, R0, UR4, 0x2 ;  /* 0x0000000400047c11 */ /* 0x000fca000f8e10ff */
[----:B------:R-:W-:Y:S02]  /*0a80*/  VIADD R4, R4, 0x4040 ;  /* 0x0000404004047836 */ /* 0x000fe40000000000 */
[----:B0-----:R-:W-:-:S07]  /*0a90*/  IMAD.WIDE.U32 R2, R0, 0x4, R2 ;  /* 0x0000000400027825 */ /* 0x001fce00078e0002 */
.L_x_34:
[----:B------:R-:W-:Y:S04]  /*0aa0*/  LDS R8, [R4+-0x4040] ;  /* 0xffbfc00004087984 */ /* 0x000fe80000000800 */
[----:B------:R-:W-:Y:S04]  /*0ab0*/  LDS R9, [R4+-0x3c3c] ;  /* 0xffc3c40004097984 */ /* 0x000fe80000000800 */
[----:B---3--:R-:W0:Y:S04]  /*0ac0*/  LDS R10, [R4+-0x3838] ;  /* 0xffc7c800040a7984 */ /* 0x008e280000000800 */
[----:B------:R-:W-:Y:S04]  /*0ad0*/  LDS R25, [R4+-0x3434] ;  /* 0xffcbcc0004197984 */ /* 0x000fe80000000800 */
[----:B------:R-:W1:Y:S04]  /*0ae0*/  LDS R24, [R4+-0x3030] ;  /* 0xffcfd00004187984 */ /* 0x000e680000000800 */
[----:B----4-:R-:W-:Y:S04]  /*0af0*/  LDS R18, [R4+-0x2c2c] ;  /* 0xffd3d40004127984 */ /* 0x010fe80000000800 */
[----:B------:R-:W2:Y:S04]  /*0b00*/  LDS R19, [R4+-0x2828] ;  /* 0xffd7d80004137984 */ /* 0x000ea80000000800 */
[----:B------:R-:W-:Y:S04]  /*0b10*/  LDS R22, [R4+-0x2424] ;  /* 0xffdbdc0004167984 */ /* 0x000fe80000000800 */
[----:B------:R-:W3:Y:S04]  /*0b20*/  LDS R23, [R4+-0x2020] ;  /* 0xffdfe00004177984 */ /* 0x000ee80000000800 */
[----:B------:R-:W-:Y:S04]  /*0b30*/  LDS R20, [R4+-0x1c1c] ;  /* 0xffe3e40004147984 */ /* 0x000fe80000000800 */
[----:B------:R-:W4:Y:S04]  /*0b40*/  LDS R21, [R4+-0x1818] ;  /* 0xffe7e80004157984 */ /* 0x000f280000000800 */
[----:B------:R-:W-:Y:S04]  /*0b50*/  LDS R7, [R4+-0x1414] ;  /* 0xffebec0004077984 */ /* 0x000fe80000000800 */
[----:B------:R-:W5:Y:S01]  /*0b60*/  LDS R16, [R4+-0x1010] ;  /* 0xffeff00004107984 */ /* 0x000f620000000800 */
[----:B0-----:R-:W-:-:S03]  /*0b70*/  IADD3 R8, PT, PT, R10, R9, R8 ;  /* 0x000000090a087210 */ /* 0x001fc60007ffe008 */
[----:B------:R-:W-:Y:S04]  /*0b80*/  LDS R6, [R4+-0xc0c] ;  /* 0xfff3f40004067984 */ /* 0x000fe80000000800 */
[----:B------:R-:W0:Y:S01]  /*0b90*/  LDS R17, [R4+-0x808] ;  /* 0xfff7f80004117984 */ /* 0x000e220000000800 */
[----:B-1----:R-:W-:-:S03]  /*0ba0*/  IADD3 R24, PT, PT, R24, R25, R8 ;  /* 0x0000001918187210 */ /* 0x002fc60007ffe008 */
[----:B------:R-:W-:Y:S04]  /*0bb0*/  LDS R15, [R4+-0x404] ;  /* 0xfffbfc00040f7984 */ /* 0x000fe80000000800 */
[----:B------:R-:W1:Y:S01]  /*0bc0*/  LDS R14, [R4] ;  /* 0x00000000040e7984 */ /* 0x000e620000000800 */
[----:B--2---:R-:W-:-:S03]  /*0bd0*/  IADD3 R24, PT, PT, R19, R18, R24 ;  /* 0x0000001213187210 */ /* 0x004fc60007ffe018 */
[----:B------:R-:W-:Y:S04]  /*0be0*/  LDS R13, [R4+0x404] ;  /* 0x00040400040d7984 */ /* 0x000fe80000000800 */
[----:B------:R-:W2:Y:S01]  /*0bf0*/  LDS R12, [R4+0x808] ;  /* 0x00080800040c7984 */ /* 0x000ea20000000800 */
[----:B---3--:R-:W-:-:S03]  /*0c00*/  IADD3 R24, PT, PT, R23, R22, R24 ;  /* 0x0000001617187210 */ /* 0x008fc60007ffe018 */
[----:B------:R-:W-:Y:S04]  /*0c10*/  LDS R11, [R4+0xc0c] ;  /* 0x000c0c00040b7984 */ /* 0x000fe80000000800 */
[----:B------:R-:W3:Y:S01]  /*0c20*/  LDS R10, [R4+0x1010] ;  /* 0x00101000040a7984 */ /* 0x000ee20000000800 */
[----:B----4-:R-:W-:-:S03]  /*0c30*/  IADD3 R26, PT, PT, R21, R20, R24 ;  /* 0x00000014151a7210 */ /* 0x010fc60007ffe018 */
[----:B------:R-:W-:Y:S04]  /*0c40*/  LDS R9, [R4+0x1414] ;  /* 0x0014140004097984 */ /* 0x000fe80000000800 */
[----:B------:R-:W4:Y:S01]  /*0c50*/  LDS R8, [R4+0x1818] ;  /* 0x0018180004087984 */ /* 0x000f220000000800 */
[----:B-----5:R-:W-:-:S03]  /*0c60*/  IADD3 R16, PT, PT, R16, R7, R26 ;  /* 0x0000000710107210 */ /* 0x020fc60007ffe01a */
[----:B------:R-:W-:Y:S04]  /*0c70*/  LDS R19, [R4+0x1c1c] ;  /* 0x001c1c0004137984 */ /* 0x000fe80000000800 */
[----:B------:R-:W5:Y:S01]  /*0c80*/  LDS R18, [R4+0x2020] ;  /* 0x0020200004127984 */ /* 0x000f620000000800 */
[----:B0-----:R-:W-:-:S03]  /*0c90*/  IADD3 R6, PT, PT, R17, R6, R16 ;  /* 0x0000000611067210 */ /* 0x001fc60007ffe010 */
[----:B------:R-:W-:Y:S04]  /*0ca0*/  LDS R23, [R4+0x2424] ;  /* 0x0024240004177984 */ /* 0x000fe80000000800 */
[----:B------:R-:W0:Y:S01]  /*0cb0*/  LDS R22, [R4+0x2828] ;  /* 0x0028280004167984 */ /* 0x000e220000000800 */
[----:B-1----:R-:W-:-:S03]  /*0cc0*/  IADD3 R6, PT, PT, R14, R15, R6 ;  /* 0x0000000f0e067210 */ /* 0x002fc60007ffe006 */
[----:B------:R-:W-:Y:S04]  /*0cd0*/  LDS R25, [R4+0x2c2c] ;  /* 0x002c2c0004197984 */ /* 0x000fe80000000800 */
[----:B------:R-:W1:Y:S01]  /*0ce0*/  LDS R24, [R4+0x3030] ;  /* 0x0030300004187984 */ /* 0x000e620000000800 */
[----:B--2---:R-:W-:-:S03]  /*0cf0*/  IADD3 R6, PT, PT, R12, R13, R6 ;  /* 0x0000000d0c067210 */ /* 0x004fc60007ffe006 */
[----:B------:R-:W-:Y:S04]  /*0d00*/  LDS R21, [R4+0x3434] ;  /* 0x0034340004157984 */ /* 0x000fe80000000800 */
[----:B------:R-:W2:Y:S01]  /*0d10*/  LDS R20, [R4+0x3838] ;  /* 0x0038380004147984 */ /* 0x000ea20000000800 */
[----:B---3--:R-:W-:-:S03]  /*0d20*/  IADD3 R6, PT, PT, R10, R11, R6 ;  /* 0x0000000b0a067210 */ /* 0x008fc60007ffe006 */
[----:B------:R-:W3:Y:S01]  /*0d30*/  LDS R7, [R4+0x3c3c] ;  /* 0x003c3c0004077984 */ /* 0x000ee20000000800 */
[----:B----4-:R-:W-:Y:S01]  /*0d40*/  IADD3 R6, PT, PT, R8, R9, R6 ;  /* 0x0000000908067210 */ /* 0x010fe20007ffe006 */
[----:B------:R-:W-:-:S03]  /*0d50*/  IMAD.IADD R0, R5, 0x1, R0 ;  /* 0x0000000105007824 */ /* 0x000fc600078e0200 */
[----:B-----5:R-:W-:Y:S02]  /*0d60*/  IADD3 R6, PT, PT, R18, R19, R6 ;  /* 0x0000001312067210 */ /* 0x020fe40007ffe006 */
[----:B------:R-:W-:Y:S02]  /*0d70*/  ISETP.GE.U32.AND P0, PT, R0, 0x100, PT ;  /* 0x000001000000780c */ /* 0x000fe40003f06070 */
[----:B0-----:R-:W-:-:S04]  /*0d80*/  IADD3 R6, PT, PT, R22, R23, R6 ;  /* 0x0000001716067210 */ /* 0x001fc80007ffe006 */
[----:B-1----:R-:W-:-:S04]  /*0d90*/  IADD3 R6, PT, PT, R24, R25, R6 ;  /* 0x0000001918067210 */ /* 0x002fc80007ffe006 */
[----:B--2---:R-:W-:-:S05]  /*0da0*/  IADD3 R6, PT, PT, R20, R21, R6 ;  /* 0x0000001514067210 */ /* 0x004fca0007ffe006 */
[----:B---3--:R-:W-:Y:S02]  /*0db0*/  IMAD.IADD R7, R6, 0x1, R7 ;  /* 0x0000000106077824 */ /* 0x008fe400078e0207 */
[----:B------:R-:W-:-:S03]  /*0dc0*/  IMAD R4, R5, 0x4, R4 ;  /* 0x0000000405047824 */ /* 0x000fc600078e0204 */
[----:B------:R0:W-:Y:S02]  /*0dd0*/  REDG.E.ADD.STRONG.GPU desc[UR6][R2.64], R7 ;  /* 0x000000070200798e */ /* 0x0001e4000c12e106 */
[----:B0-----:R-:W-:Y:S01]  /*0de0*/  IMAD.WIDE.U32 R2, R5, 0x4, R2 ;  /* 0x0000000405027825 */ /* 0x001fe200078e0002 */
[----:B------:R-:W-:Y:S06]  /*0df0*/  @!P0 BRA `(.L_x_34) ;  /* 0xfffffffc00288947 */ /* 0x000fec000383ffff */
[----:B------:R-:W-:Y:S05]  /*0e00*/  EXIT ;  /* 0x000000000000794d */ /* 0x000fea0003800000 */
        .weak           $__internal_1_$__cuda_sm20_div_u16
        .type           $__internal_1_$__cuda_sm20_div_u16,@function
        .size           $__internal_1_$__cuda_sm20_div_u16,(.L_x_37 - $__internal_1_$__cuda_sm20_div_u16)
$__internal_1_$__cuda_sm20_div_u16:
[----:B------:R-:W0:Y:S01]  /*0e10*/  I2F.U16 R8, R7 ;  /* 0x0000000700087306 */ /* 0x000e220000101000 */
[----:B------:R-:W-:Y:S01]  /*0e20*/  IMAD.MOV.U32 R9, RZ, RZ, 0x4b800000 ;  /* 0x4b800000ff097424 */ /* 0x000fe200078e00ff */
[C---:B0-----:R-:W-:Y:S02]  /*0e30*/  FSETP.GEU.AND P1, PT, |R8|.reuse, 1.175494350822287508e-38, PT ;  /* 0x008000000800780b */ /* 0x041fe40003f2e200 */
[----:B------:R-:W-:Y:S02]  /*0e40*/  FSETP.GT.AND P0, PT, |R8|, 8.50705917302346158658e+37, PT ;  /* 0x7e8000000800780b */ /* 0x000fe40003f04200 */
[----:B------:R-:W-:-:S04]  /*0e50*/  FSEL R9, R9, 1, !P1 ;  /* 0x3f80000009097808 */ /* 0x000fc80004800000 */
[----:B------:R-:W-:Y:S02]  /*0e60*/  FSEL R9, R9, 0.25, !P0 ;  /* 0x3e80000009097808 */ /* 0x000fe40004000000 */
[----:B------:R-:W-:-:S03]  /*0e70*/  ISETP.NE.U32.AND P0, PT, R7, RZ, PT ;  /* 0x000000ff0700720c */ /* 0x000fc60003f05070 */
[----:B------:R-:W-:Y:S01]  /*0e80*/  FMUL R10, R8, R9 ;  /* 0x00000009080a7220 */ /* 0x000fe20000400000 */
[----:B------:R-:W-:-:S04]  /*0e90*/  LOP3.LUT R8, R11, 0xffff, RZ, 0xc0, !PT ;  /* 0x0000ffff0b087812 */ /* 0x000fc800078ec0ff */
[----:B------:R-:W-:Y:S01]  /*0ea0*/  I2FP.F32.U32.RZ R8, R8 ;  /* 0x0000000800087245 */ /* 0x000fe2000020d000 */
[----:B------:R-:W0:Y:S02]  /*0eb0*/  MUFU.RCP R10, R10 ;  /* 0x0000000a000a7308 */ /* 0x000e240000001000 */
[----:B0-----:R-:W-:-:S04]  /*0ec0*/  FMUL R9, R9, R10 ;  /* 0x0000000a09097220 */ /* 0x001fc80000400000 */
[----:B------:R-:W-:-:S04]  /*0ed0*/  VIADD R9, R9, 0x2 ;  /* 0x0000000209097836 */ /* 0x000fc80000000000 */
[----:B------:R-:W-:Y:S01]  /*0ee0*/  FMUL.RZ R11, R8, R9 ;  /* 0x00000009080b7220 */ /* 0x000fe2000040c000 */
[----:B------:R-:W-:Y:S02]  /*0ef0*/  IMAD.MOV.U32 R8, RZ, RZ, R12 ;  /* 0x000000ffff087224 */ /* 0x000fe400078e000c */
[----:B------:R-:W-:-:S03]  /*0f00*/  IMAD.MOV.U32 R9, RZ, RZ, 0x0 ;  /* 0x00000000ff097424 */ /* 0x000fc600078e00ff */
[----:B------:R-:W0:Y:S02]  /*0f10*/  F2I.U32.TRUNC.NTZ R11, R11 ;  /* 0x0000000b000b7305 */ /* 0x000e24000020f000 */
[----:B0-----:R-:W-:Y:S01]  /*0f20*/  LOP3.LUT R7, R11, 0xffff, RZ, 0xc0, !PT ;  /* 0x0000ffff0b077812 */ /* 0x001fe200078ec0ff */
[----:B------:R-:W-:Y:S01]  /*0f30*/  @!P0 IMAD.MOV.U32 R7, RZ, RZ, -0x1 ;  /* 0xffffffffff078424 */ /* 0x000fe200078e00ff */
[----:B------:R-:W-:Y:S06]  /*0f40*/  RET.REL.NODEC R8 `(_Z20histogram_generationPjPhi) ;  /* 0xfffffff0082c7950 */ /* 0x000fec0003c3ffff */
.L_x_35:
        /* <DEDUP_REMOVED lines=11> */
.L_x_37:


//--------------------- .nv.global.init           --------------------------
	.section	.nv.global.init,"aw",@progbits
.nv.global.init:
	.type		$str,@object
	.size		$str,(.L_0 - $str)
$str:
        /*0000*/ 	.byte	0x74, 0x68, 0x65, 0x20, 0x66, 0x69, 0x6e, 0x61, 0x6c, 0x3a, 0x20, 0x25, 0x64, 0x20, 0x2e, 0x00
.L_0:


//--------------------- .nv.shared._Z21historam_equalizationPhS_jPf --------------------------
	.section	.nv.shared._Z21historam_equalizationPhS_jPf,"aw",@nobits
	.sectionflags	@""
	.align	16
	.zero		1024


//--------------------- .nv.shared.reserved.0     --------------------------
	.section	.nv.shared.reserved.0,"aw",@nobits
	.weak		__nv_reservedSMEM_offset_0_alias
	.size		__nv_reservedSMEM_offset_0_alias, 0, 64
	.other		__nv_reservedSMEM_offset_0_alias,@"STO_CUDA_RESERVED_SHARED STV_DEFAULT"
__nv_reservedSMEM_offset_0_alias:
	.zero		0
	.zero		64


//--------------------- .nv.shared._Z21calculate_probabilityPjPfjS_ --------------------------
	.section	.nv.shared._Z21calculate_probabilityPjPfjS_,"aw",@nobits
	.sectionflags	@""
	.align	16
	.zero		1024


//--------------------- .nv.shared._Z15get_minimum_cdfPjj --------------------------
	.section	.nv.shared._Z15get_minimum_cdfPjj,"aw",@nobits
	.sectionflags	@""
	.align	16
	.zero		1024


//--------------------- .nv.shared._Z9prefixSumPfi --------------------------
	.section	.nv.shared._Z9prefixSumPfi,"aw",@nobits
	.sectionflags	@""
	.align	16
	.zero		1024


//--------------------- .nv.shared._Z20histogram_generationPjPhi --------------------------
	.section	.nv.shared._Z20histogram_generationPjPhi,"aw",@nobits
	.sectionflags	@""
	.align	16
.nv.shared._Z20histogram_generationPjPhi:
	.zero		33920


//--------------------- .nv.constant0._Z21historam_equalizationPhS_jPf --------------------------
	.section	.nv.constant0._Z21historam_equalizationPhS_jPf,"a",@progbits
	.sectionflags	@""
	.align	4
.nv.constant0._Z21historam_equalizationPhS_jPf:
	.zero		928


//--------------------- .nv.constant0._Z21calculate_probabilityPjPfjS_ --------------------------
	.section	.nv.constant0._Z21calculate_probabilityPjPfjS_,"a",@progbits
	.sectionflags	@""
	.align	4
.nv.constant0._Z21calculate_probabilityPjPfjS_:
	.zero		928


//--------------------- .nv.constant0._Z15get_minimum_cdfPjj --------------------------
	.section	.nv.constant0._Z15get_minimum_cdfPjj,"a",@progbits
	.sectionflags	@""
	.align	4
.nv.constant0._Z15get_minimum_cdfPjj:
	.zero		908


//--------------------- .nv.constant0._Z9prefixSumPfi --------------------------
	.section	.nv.constant0._Z9prefixSumPfi,"a",@progbits
	.sectionflags	@""
	.align	4
.nv.constant0._Z9prefixSumPfi:
	.zero		908


//--------------------- .nv.constant0._Z20histogram_generationPjPhi --------------------------
	.section	.nv.constant0._Z20histogram_generationPjPhi,"a",@progbits
	.sectionflags	@""
	.align	4
.nv.constant0._Z20histogram_generationPjPhi:
	.zero		916


//--------------------- SYMBOLS --------------------------

	.type		.nv.reservedSmem.offset0,@object
	.size		.nv.reservedSmem.offset0,0x4
	.type		.nv.reservedSmem.cap,@object
	.size		.nv.reservedSmem.cap,0x4
	.type		vprintf,@function
